def matmul_kernel(
    a_ptr,
    b_ptr,
    c_ptr,
    M,
    N,
    K,
    stride_am,
    stride_ak,
    stride_bk,
    stride_bn,
    stride_cm,
    stride_cn,
    BLOCK_M: tl.constexpr,
    BLOCK_N: tl.constexpr,
    BLOCK_K: tl.constexpr,
    GROUP_M: tl.constexpr,
):
    pid = tl.program_id(axis=0)
    num_pid_m = tl.cdiv(M, BLOCK_M)
    num_pid_n = tl.cdiv(N, BLOCK_N)
    num_pid_in_group = GROUP_M * num_pid_n
    group_id = pid // num_pid_in_group
    first_pid_m = group_id * GROUP_M
    group_size_m = min(num_pid_m - first_pid_m, GROUP_M)
    pid_m = first_pid_m + ((pid % num_pid_in_group) % group_size_m)
    pid_n = (pid % num_pid_in_group) // group_size_m

    offs_am = (pid_m * BLOCK_M + tl.arange(0, BLOCK_M)) % M
    offs_bn = (pid_n * BLOCK_N + tl.arange(0, BLOCK_N)) % N
    offs_k = tl.arange(0, BLOCK_K)
    a_ptrs = a_ptr + offs_am[:, None] * stride_am + offs_k[None, :] * stride_ak
    b_ptrs = b_ptr + offs_k[:, None] * stride_bk + offs_bn[None, :] * stride_bn

    acc = tl.zeros((BLOCK_M, BLOCK_N), dtype=tl.float32)
    for kk in range(0, tl.cdiv(K, BLOCK_K)):
        a = tl.load(a_ptrs, mask=offs_k[None, :] < K - kk * BLOCK_K, other=0.0)
        b = tl.load(b_ptrs, mask=offs_k[:, None] < K - kk * BLOCK_K, other=0.0)
        acc = tl.dot(a, b, acc)
        a_ptrs += BLOCK_K * stride_ak
        b_ptrs += BLOCK_K * stride_bk

    c = acc.to(c_ptr.dtype.element_ty)
    offs_cm = pid_m * BLOCK_M + tl.arange(0, BLOCK_M)
    offs_cn = pid_n * BLOCK_N + tl.arange(0, BLOCK_N)
    c_ptrs = c_ptr + offs_cm[:, None] * stride_cm + offs_cn[None, :] * stride_cn
    mask = (offs_cm[:, None] < M) & (offs_cn[None, :] < N)
    tl.store(c_ptrs, c, mask=mask)

# config = {"BLOCK_K": 32, "BLOCK_M": 64, "BLOCK_N": 16, "GROUP_M": 8, "arch": "sm_100", "dtype": "fp8e4m3", "num_ctas": 1, "num_stages": 2, "num_warps": 8}
# arch = sm_100


// ===== COMPILED SASS (sm_100a) =====

	.target	sm_100a

	.elftype	@"ET_EXEC"


//--------------------- .note.nv.tkinfo           --------------------------
	.section	.note.nv.tkinfo,"",@"SHT_NOTE"
	.sectionflags	@"SHF_NOTE_NV_TKINFO"
	.tkinfo
        /*0018*/ 	.word	0x00000081
        /*0030*/ 	.string	""
        /*0030*/ 	.string	"ptxas-blackwell"
        /*0030*/ 	.string	"Cuda compilation tools, release 12.9, V12.9.86"
        /*0030*/ 	.string	"Build cuda_12.9.r12.9/compiler.36037853_0"
        /*0030*/ 	.string	"-v  -suppress-debug-info  -lineinfo  -arch sm_100a "



//--------------------- .note.nv.cuver            --------------------------
	.section	.note.nv.cuver,"",@"SHT_NOTE"
	.sectionflags	@"SHF_NOTE_NV_CUVER"
        /*0018*/ 	.short	0x0001
        /*001a*/ 	.short	0x0064
        /*001c*/ 	.short	0x0001
        /*001e*/ 	.short	0x0000
        /*0020*/ 	.short	0x0001
        /*0022*/ 	.short	0x0000


//--------------------- .nv.info                  --------------------------
	.section	.nv.info,"",@"SHT_CUDA_INFO"
	.align	4


	//----- nvinfo : EIATTR_REGCOUNT
	.align		4
        /*0000*/ 	.byte	0x04, 0x2f
        /*0002*/ 	.short	(.L_4 - .L_3)
	.align		4
.L_3:
        /*0004*/ 	.word	index@(matmul_kernel)
        /*0008*/ 	.word	0x00000036


	//----- nvinfo : EIATTR_FRAME_SIZE
	.align		4
.L_4:
        /*000c*/ 	.byte	0x04, 0x11
        /*000e*/ 	.short	(.L_6 - .L_5)
	.align		4
.L_5:
        /*0010*/ 	.word	index@($__internal_2_$__cuda_sm10x_tcgen05_guardrail_trap_unallocated_columns_being_dealloced)
        /*0014*/ 	.word	0x00000000


	//----- nvinfo : EIATTR_FRAME_SIZE
	.align		4
.L_6:
        /*0018*/ 	.byte	0x04, 0x11
        /*001a*/ 	.short	(.L_8 - .L_7)
	.align		4
.L_7:
        /*001c*/ 	.word	index@($__internal_1_$__cuda_sm10x_tcgen05_guardrail_trap_phase_invalid_during_alloc)
        /*0020*/ 	.word	0x00000000


	//----- nvinfo : EIATTR_FRAME_SIZE
	.align		4
.L_8:
        /*0024*/ 	.byte	0x04, 0x11
        /*0026*/ 	.short	(.L_10 - .L_9)
	.align		4
.L_9:
        /*0028*/ 	.word	index@($__internal_0_$__cuda_sm10x_tcgen05_guardrail_trap_col_being_dealloced_not_returned_by_alloc)
        /*002c*/ 	.word	0x00000000


	//----- nvinfo : EIATTR_FRAME_SIZE
	.align		4
.L_10:
        /*0030*/ 	.byte	0x04, 0x11
        /*0032*/ 	.short	(.L_12 - .L_11)
	.align		4
.L_11:
        /*0034*/ 	.word	index@(matmul_kernel)
        /*0038*/ 	.word	0x00000000


	//----- nvinfo : EIATTR_MIN_STACK_SIZE
	.align		4
.L_12:
        /*003c*/ 	.byte	0x04, 0x12
        /*003e*/ 	.short	(.L_14 - .L_13)
	.align		4
.L_13:
        /*0040*/ 	.word	index@(matmul_kernel)
        /*0044*/ 	.word	0x00000000
.L_14:


//--------------------- .nv.info.matmul_kernel    --------------------------
	.section	.nv.info.matmul_kernel,"",@"SHT_CUDA_INFO"
	.sectionflags	@""
	.align	4


	//----- nvinfo : EIATTR_CUDA_API_VERSION
	.align		4
        /*0000*/ 	.byte	0x04, 0x37
        /*0002*/ 	.short	(.L_16 - .L_15)
.L_15:
        /*0004*/ 	.word	0x00000081


	//----- nvinfo : EIATTR_KPARAM_INFO
	.align		4
.L_16:
        /*0008*/ 	.byte	0x04, 0x17
        /*000a*/ 	.short	(.L_18 - .L_17)
.L_17:
        /*000c*/ 	.word	0x00000000
        /*0010*/ 	.short	0x000d
        /*0012*/ 	.short	0x0048
        /*0014*/ 	.byte	0x00, 0xf4, 0x21, 0x00


	//----- nvinfo : EIATTR_KPARAM_INFO
	.align		4
.L_18:
        /*0018*/ 	.byte	0x04, 0x17
        /*001a*/ 	.short	(.L_20 - .L_19)
.L_19:
        /*001c*/ 	.word	0x00000000
        /*0020*/ 	.short	0x000c
        /*0022*/ 	.short	0x0040
        /*0024*/ 	.byte	0x00, 0xf4, 0x21, 0x00


	//----- nvinfo : EIATTR_KPARAM_INFO
	.align		4
.L_20:
        /*0028*/ 	.byte	0x04, 0x17
        /*002a*/ 	.short	(.L_22 - .L_21)
.L_21:
        /*002c*/ 	.word	0x00000000
        /*0030*/ 	.short	0x000b
        /*0032*/ 	.short	0x0038
        /*0034*/ 	.byte	0x00, 0xf0, 0x11, 0x00


	//----- nvinfo : EIATTR_KPARAM_INFO
	.align		4
.L_22:
        /*0038*/ 	.byte	0x04, 0x17
        /*003a*/ 	.short	(.L_24 - .L_23)
.L_23:
        /*003c*/ 	.word	0x00000000
        /*0040*/ 	.short	0x000a
        /*0042*/ 	.short	0x0034
        /*0044*/ 	.byte	0x00, 0xf0, 0x11, 0x00


	//----- nvinfo : EIATTR_KPARAM_INFO
	.align		4
.L_24:
        /*0048*/ 	.byte	0x04, 0x17
        /*004a*/ 	.short	(.L_26 - .L_25)
.L_25:
        /*004c*/ 	.word	0x00000000
        /*0050*/ 	.short	0x0009
        /*0052*/ 	.short	0x0030
        /*0054*/ 	.byte	0x00, 0xf0, 0x11, 0x00


	//----- nvinfo : EIATTR_KPARAM_INFO
	.align		4
.L_26:
        /*0058*/ 	.byte	0x04, 0x17
        /*005a*/ 	.short	(.L_28 - .L_27)
.L_27:
        /*005c*/ 	.word	0x00000000
        /*0060*/ 	.short	0x0008
        /*0062*/ 	.short	0x002c
        /*0064*/ 	.byte	0x00, 0xf0, 0x11, 0x00


	//----- nvinfo : EIATTR_KPARAM_INFO
	.align		4
.L_28:
        /*0068*/ 	.byte	0x04, 0x17
        /*006a*/ 	.short	(.L_30 - .L_29)
.L_29:
        /*006c*/ 	.word	0x00000000
        /*0070*/ 	.short	0x0007
        /*0072*/ 	.short	0x0028
        /*0074*/ 	.byte	0x00, 0xf0, 0x11, 0x00


	//----- nvinfo : EIATTR_KPARAM_INFO
	.align		4
.L_30:
        /*0078*/ 	.byte	0x04, 0x17
        /*007a*/ 	.short	(.L_32 - .L_31)
.L_31:
        /*007c*/ 	.word	0x00000000
        /*0080*/ 	.short	0x0006
        /*0082*/ 	.short	0x0024
        /*0084*/ 	.byte	0x00, 0xf0, 0x11, 0x00


	//----- nvinfo : EIATTR_KPARAM_INFO
	.align		4
.L_32:
        /*0088*/ 	.byte	0x04, 0x17
        /*008a*/ 	.short	(.L_34 - .L_33)
.L_33:
        /*008c*/ 	.word	0x00000000
        /*0090*/ 	.short	0x0005
        /*0092*/ 	.short	0x0020
        /*0094*/ 	.byte	0x00, 0xf0, 0x11, 0x00


	//----- nvinfo : EIATTR_KPARAM_INFO
	.align		4
.L_34:
        /*0098*/ 	.byte	0x04, 0x17
        /*009a*/ 	.short	(.L_36 - .L_35)
.L_35:
        /*009c*/ 	.word	0x00000000
        /*00a0*/ 	.short	0x0004
        /*00a2*/ 	.short	0x001c
        /*00a4*/ 	.byte	0x00, 0xf0, 0x11, 0x00


	//----- nvinfo : EIATTR_KPARAM_INFO
	.align		4
.L_36:
        /*00a8*/ 	.byte	0x04, 0x17
        /*00aa*/ 	.short	(.L_38 - .L_37)
.L_37:
        /*00ac*/ 	.word	0x00000000
        /*00b0*/ 	.short	0x0003
        /*00b2*/ 	.short	0x0018
        /*00b4*/ 	.byte	0x00, 0xf0, 0x11, 0x00


	//----- nvinfo : EIATTR_KPARAM_INFO
	.align		4
.L_38:
        /*00b8*/ 	.byte	0x04, 0x17
        /*00ba*/ 	.short	(.L_40 - .L_39)
.L_39:
        /*00bc*/ 	.word	0x00000000
        /*00c0*/ 	.short	0x0002
        /*00c2*/ 	.short	0x0010
        /*00c4*/ 	.byte	0x00, 0xf4, 0x21, 0x00


	//----- nvinfo : EIATTR_KPARAM_INFO
	.align		4
.L_40:
        /*00c8*/ 	.byte	0x04, 0x17
        /*00ca*/ 	.short	(.L_42 - .L_41)
.L_41:
        /*00cc*/ 	.word	0x00000000
        /*00d0*/ 	.short	0x0001
        /*00d2*/ 	.short	0x0008
        /*00d4*/ 	.byte	0x00, 0xf4, 0x21, 0x00


	//----- nvinfo : EIATTR_KPARAM_INFO
	.align		4
.L_42:
        /*00d8*/ 	.byte	0x04, 0x17
        /*00da*/ 	.short	(.L_44 - .L_43)
.L_43:
        /*00dc*/ 	.word	0x00000000
        /*00e0*/ 	.short	0x0000
        /*00e2*/ 	.short	0x0000
        /*00e4*/ 	.byte	0x00, 0xf4, 0x21, 0x00


	//----- nvinfo : EIATTR_AT_ENTRY_FRAGMENTS
	.align		4
.L_44:
        /*00e8*/ 	.byte	0x04, 0x4f
        /*00ea*/ 	.short	(.L_46 - .L_45)


	//   ....[0]....
.L_45:
        /*00ec*/ 	.word	0x00000004


	//----- nvinfo : EIATTR_RESERVED_SMEM_USED
	.align		4
.L_46:
        /*00f0*/ 	.byte	0x01, 0x41
	.zero		2


	//----- nvinfo : EIATTR_SPARSE_MMA_MASK
	.align		4
        /*00f4*/ 	.byte	0x03, 0x50
        /*00f6*/ 	.short	0x0000


	//----- nvinfo : EIATTR_TCGEN05_1CTA_USED
	.align		4
        /*00f8*/ 	.byte	0x01, 0x51
	.zero		2


	//----- nvinfo : EIATTR_MAXREG_COUNT
	.align		4
        /*00fc*/ 	.byte	0x03, 0x1b
        /*00fe*/ 	.short	0x00ff


	//----- nvinfo : EIATTR_NUM_BARRIERS
	.align		4
        /*0100*/ 	.byte	0x02, 0x4c
        /*0102*/ 	.byte	0x01
	.zero		1


	//----- nvinfo : EIATTR_INT_WARP_WIDE_INSTR_OFFSETS
	.align		4
        /*0104*/ 	.byte	0x04, 0x31
        /*0106*/ 	.short	(.L_48 - .L_47)


	//   ....[0]....
.L_47:
        /*0108*/ 	.word	0x00000e80


	//   ....[1]....
        /*010c*/ 	.word	0x00000e90


	//   ....[2]....
        /*0110*/ 	.word	0x00001460


	//   ....[3]....
        /*0114*/ 	.word	0x000023c0


	//   ....[4]....
        /*0118*/ 	.word	0x00002410


	//----- nvinfo : EIATTR_COOP_GROUP_MASK_REGIDS
	.align		4
.L_48:
        /*011c*/ 	.byte	0x04, 0x29
        /*011e*/ 	.short	(.L_50 - .L_49)


	//   ....[0]....
.L_49:
        /*0120*/ 	.word	0xffffffff


	//   ....[1]....
        /*0124*/ 	.word	0xffffffff


	//   ....[2]....
        /*0128*/ 	.word	0xffffffff


	//   ....[3]....
        /*012c*/ 	.word	0xffffffff


	//----- nvinfo : EIATTR_COOP_GROUP_INSTR_OFFSETS
	.align		4
.L_50:
        /*0130*/ 	.byte	0x04, 0x28
        /*0132*/ 	.short	(.L_52 - .L_51)


	//   ....[0]....
.L_51:
        /*0134*/ 	.word	0x00000070


	//   ....[1]....
        /*0138*/ 	.word	0x00000320


	//   ....[2]....
        /*013c*/ 	.word	0x00002260


	//   ....[3]....
        /*0140*/ 	.word	0x000024c0


	//----- nvinfo : EIATTR_VRC_CTA_INIT_COUNT
	.align		4
.L_52:
        /*0144*/ 	.byte	0x02, 0x4a
        /*0146*/ 	.byte	0x80
	.zero		1


	//----- nvinfo : EIATTR_MBARRIER_INSTR_OFFSETS
	.align		4
        /*0148*/ 	.byte	0x04, 0x39
        /*014a*/ 	.short	(.L_54 - .L_53)


	//   ....[0]....
.L_53:
        /*014c*/ 	.word	0x00000fa0
        /*0150*/ 	.word	0x000000ff
        /*0154*/ 	.word	0x00000000
        /*0158*/ 	.short	0x0100
        /*015a*/ 	.byte	0x0e
	.zero		1


	//   ....[1]....
        /*015c*/ 	.word	0x00001490
        /*0160*/ 	.word	0x000000ff
        /*0164*/ 	.word	0x00001408
        /*0168*/ 	.short	0x0100
        /*016a*/ 	.byte	0x08
	.zero		1


	//   ....[2]....
        /*016c*/ 	.word	0x00001880
        /*0170*/ 	.word	0x000000ff
        /*0174*/ 	.word	0x00000000
        /*0178*/ 	.short	0x010a
        /*017a*/ 	.byte	0x0e
	.zero		1


	//   ....[3]....
        /*017c*/ 	.word	0x00001e60
        /*0180*/ 	.word	0x000000ff
        /*0184*/ 	.word	0x00000000
        /*0188*/ 	.short	0x010a
        /*018a*/ 	.byte	0x0e
	.zero		1


	//   ....[4]....
        /*018c*/ 	.word	0x00001fa0
        /*0190*/ 	.word	0x000000ff
        /*0194*/ 	.word	0x00001400
        /*0198*/ 	.short	0x0108
        /*019a*/ 	.byte	0x08
	.zero		1


	//   ....[5]....
        /*019c*/ 	.word	0x00002020
        /*01a0*/ 	.word	0x000000ff
        /*01a4*/ 	.word	0x00001408
        /*01a8*/ 	.short	0x0108
        /*01aa*/ 	.byte	0x08
	.zero		1


	//   ....[6]....
        /*01ac*/ 	.word	0x000024e0
        /*01b0*/ 	.word	0x000000ff
        /*01b4*/ 	.word	0x00000000
        /*01b8*/ 	.short	0x010a
        /*01ba*/ 	.byte	0x0e
	.zero		1


	//   ....[7]....
        /*01bc*/ 	.word	0x00002510
        /*01c0*/ 	.word	0x000000ff
        /*01c4*/ 	.word	0x00000000
        /*01c8*/ 	.short	0x010a
        /*01ca*/ 	.byte	0x0e
	.zero		1


	//----- nvinfo : EIATTR_NUM_MBARRIERS
	.align		4
.L_54:
        /*01cc*/ 	.byte	0x03, 0x38
        /*01ce*/ 	.short	0x0002


	//----- nvinfo : EIATTR_EXIT_INSTR_OFFSETS
	.align		4
        /*01d0*/ 	.byte	0x04, 0x1c
        /*01d2*/ 	.short	(.L_56 - .L_55)


	//   ....[0]....
.L_55:
        /*01d4*/ 	.word	0x000024d0


	//----- nvinfo : EIATTR_REQNTID
	.align		4
.L_56:
        /*01d8*/ 	.byte	0x04, 0x10
        /*01da*/ 	.short	(.L_58 - .L_57)
.L_57:
        /*01dc*/ 	.word	0x00000100
        /*01e0*/ 	.word	0x00000001
        /*01e4*/ 	.word	0x00000001


	//----- nvinfo : EIATTR_CRS_STACK_SIZE
	.align		4
.L_58:
        /*01e8*/ 	.byte	0x04, 0x1e
        /*01ea*/ 	.short	(.L_60 - .L_59)
.L_59:
        /*01ec*/ 	.word	0x00000000


	//----- nvinfo : EIATTR_CBANK_PARAM_SIZE
	.align		4
.L_60:
        /*01f0*/ 	.byte	0x03, 0x19
        /*01f2*/ 	.short	0x0050


	//----- nvinfo : EIATTR_PARAM_CBANK
	.align		4
        /*01f4*/ 	.byte	0x04, 0x0a
        /*01f6*/ 	.short	(.L_62 - .L_61)
	.align		4
.L_61:
        /*01f8*/ 	.word	index@(.nv.constant0.matmul_kernel)
        /*01fc*/ 	.short	0x0380
        /*01fe*/ 	.short	0x0050


	//----- nvinfo : EIATTR_SW_WAR
	.align		4
.L_62:
        /*0200*/ 	.byte	0x04, 0x36
        /*0202*/ 	.short	(.L_64 - .L_63)
.L_63:
        /*0204*/ 	.word	0x00000008
.L_64:


//--------------------- .nv.compat                --------------------------
	.section	.nv.compat,"",@"SHT_CUDA_COMPAT_INFO"
	.align	4
        /*0000*/ 	.byte	0x02, 0x02, 0x02, 0x00, 0x02, 0x05, 0x05, 0x00, 0x02, 0x03, 0x00, 0x00, 0x02, 0x06, 0x01, 0x00


//--------------------- .nv.callgraph             --------------------------
	.section	.nv.callgraph,"",@"SHT_CUDA_CALLGRAPH"
	.align	4
	.sectionentsize	8
	.align		4
        /*0000*/ 	.word	0x00000000
	.align		4
        /*0004*/ 	.word	0xffffffff
	.align		4
        /*0008*/ 	.word	0x00000000
	.align		4
        /*000c*/ 	.word	0xfffffffe
	.align		4
        /*0010*/ 	.word	0x00000000
	.align		4
        /*0014*/ 	.word	0xfffffffd
	.align		4
        /*0018*/ 	.word	0x00000000
	.align		4
        /*001c*/ 	.word	0xfffffffc


//--------------------- .text.matmul_kernel       --------------------------
	.section	.text.matmul_kernel,"ax",@progbits
	.align	128
        .global         matmul_kernel
        .type           matmul_kernel,@function
        .size           matmul_kernel,(.L_x_20 - matmul_kernel)
        .other          matmul_kernel,@"STO_CUDA_ENTRY STV_DEFAULT"
matmul_kernel:
.text.matmul_kernel:
[----:B------:R-:W0:Y:S01]  /*0000*/  LDC R1, c[0x0][0x37c] ;  /* 0x0000df00ff017b82 */ /* 0x000e220000000800 */
[----:B------:R-:W1:Y:S01]  /*0010*/  S2R R4, SR_TID.X ;  /* 0x0000000000047919 */ /* 0x000e620000002100 */
[----:B------:R-:W2:Y:S01]  /*0020*/  LDCU.64 UR20, c[0x0][0x358] ;  /* 0x00006b00ff1477ac */ /* 0x000ea20008000a00 */
[----:B-1----:R-:W-:-:S13]  /*0030*/  ISETP.GE.U32.AND P0, PT, R4, 0x20, PT ;  /* 0x000000200400780c */ /* 0x002fda0003f06070 */
[----:B------:R-:W-:Y:S02]  /*0040*/  VOTEU.ANY UP0, P0 ;  /* 0x0000000000ff7886 */ /* 0x000fe40000000100 */
[----:B0-2---:R-:W-:Y:S05]  /*0050*/  BRA.U UP0, `(.L_x_0) ;  /* 0x0000000100b47547 */ /* 0x005fea000b800000 */
[----:B------:R-:W0:Y:S01]  /*0060*/  S2UR UR6, SR_CgaCtaId ;  /* 0x00000000000679c3 */ /* 0x000e220000008800 */
[----:B------:R-:W-:Y:S01]  /*0070*/  NOP ;  /* 0x0000000000007918 */ /* 0x000fe20000000000 */
[----:B------:R-:W-:Y:S02]  /*0080*/  UMOV UR4, 0x40 ;  /* 0x0000004000047882 */ /* 0x000fe40000000000 */
[----:B0-----:R-:W-:-:S09]  /*0090*/  ULEA UR4, UR6, UR4, 0x18 ;  /* 0x0000000406047291 */ /* 0x001fd2000f8ec0ff */
[----:B------:R-:W0:Y:S01]  /*00a0*/  LDS.U8 R0, [UR4] ;  /* 0x00000004ff007984 */ /* 0x000e220008000000 */
[----:B------:R-:W-:Y:S02]  /*00b0*/  UMOV UR4, 0x400 ;  /* 0x0000040000047882 */ /* 0x000fe40000000000 */
[----:B------:R-:W-:Y:S01]  /*00c0*/  ULEA UR4, UR6, UR4, 0x18 ;  /* 0x0000000406047291 */ /* 0x000fe2000f8ec0ff */
[----:B0-----:R-:W-:-:S13]  /*00d0*/  ISETP.NE.AND P0, PT, R0, RZ, PT ;  /* 0x000000ff0000720c */ /* 0x001fda0003f05270 */
[----:B------:R-:W-:Y:S05]  /*00e0*/  @P0 BRA `(.L_x_1) ;  /* 0x0000000000780947 */ /* 0x000fea0003800000 */
[----:B------:R-:W-:-:S13]  /*00f0*/  ELECT P0, URZ, PT ;  /* 0x0000000000ff782f */ /* 0x000fda0003800000 */
[----:B------:R-:W-:Y:S05]  /*0100*/  @!P0 BRA `(.L_x_2) ;  /* 0x0000000000808947 */ /* 0x000fea0003800000 */
[----:B------:R-:W-:Y:S01]  /*0110*/  UMOV UR5, 0x1 ;  /* 0x0000000100057882 */ /* 0x000fe20000000000 */
[----:B------:R-:W-:-:S04]  /*0120*/  IMAD.MOV.U32 R5, RZ, RZ, 0x1 ;  /* 0x00000001ff057424 */ /* 0x000fc800078e00ff */
[----:B------:R-:W-:Y:S04]  /*0130*/  DEPBAR.LE SB0, 0x36 ;  /* 0x00008d800000791a */ /* 0x000fe80000000000 */
[----:B------:R-:W0:Y:S02]  /*0140*/  UTCATOMSWS.FIND_AND_SET.ALIGN UP1, UR5, UR5 ;  /* 0x00000005000575e3 */ /* 0x000e240008020800 */
[----:B0-----:R-:W-:-:S04]  /*0150*/  PLOP3.LUT P0, PT, PT, PT, UP1, 0x80, 0x8 ;  /* 0x000000000008781c */ /* 0x001fc80003f0f018 */
[----:B------:R-:W-:-:S04]  /*0160*/  SEL R0, RZ, 0xffffffff, !P0 ;  /* 0xffffffffff007807 */ /* 0x000fc80004000000 */
[----:B------:R-:W-:Y:S01]  /*0170*/  ISETP.NE.AND P0, PT, R0, RZ, PT ;  /* 0x000000ff0000720c */ /* 0x000fe20003f05270 */
[----:B------:R-:W-:-:S12]  /*0180*/  IMAD.U32 R0, RZ, RZ, UR5 ;  /* 0x00000005ff007e24 */ /* 0x000fd8000f8e00ff */
[----:B------:R-:W-:Y:S05]  /*0190*/  @P0 BRA `(.L_x_3) ;  /* 0x0000000000240947 */ /* 0x000fea0003800000 */
.L_x_4:
[----:B------:R-:W-:Y:S05]  /*01a0*/  NANOSLEEP 0x64 ;  /* 0x000000640000795d */ /* 0x000fea0003800000 */
[----:B------:R-:W-:-:S05]  /*01b0*/  UMOV UR5, 0x1 ;  /* 0x0000000100057882 */ /* 0x000fca0000000000 */
[----:B------:R-:W-:Y:S04]  /*01c0*/  DEPBAR.LE SB0, 0x36 ;  /* 0x00008d800000791a */ /* 0x000fe80000000000 */
[----:B------:R-:W0:Y:S02]  /*01d0*/  UTCATOMSWS.FIND_AND_SET.ALIGN UP1, UR5, UR5 ;  /* 0x00000005000575e3 */ /* 0x000e240008020800 */
[----:B0-----:R-:W-:-:S04]  /*01e0*/  PLOP3.LUT P0, PT, PT, PT, UP1, 0x80, 0x8 ;  /* 0x000000000008781c */ /* 0x001fc80003f0f018 */
[----:B------:R-:W-:-:S04]  /*01f0*/  SEL R0, RZ, 0xffffffff, !P0 ;  /* 0xffffffffff007807 */ /* 0x000fc80004000000 */
[----:B------:R-:W-:Y:S01]  /*0200*/  ISETP.NE.AND P0, PT, R0, RZ, PT ;  /* 0x000000ff0000720c */ /* 0x000fe20003f05270 */
[----:B------:R-:W-:-:S12]  /*0210*/  IMAD.U32 R0, RZ, RZ, UR5 ;  /* 0x00000005ff007e24 */ /* 0x000fd8000f8e00ff */
[----:B------:R-:W-:Y:S05]  /*0220*/  @!P0 BRA `(.L_x_4) ;  /* 0xfffffffc00dc8947 */ /* 0x000fea000383ffff */
.L_x_3:
[C---:B------:R-:W-:Y:S01]  /*0230*/  VIADD R3, R0.reuse, 0x10 ;  /* 0x0000001000037836 */ /* 0x040fe20000000000 */
[----:B------:R-:W-:Y:S01]  /*0240*/  UMOV UR5, 0x50 ;  /* 0x0000005000057882 */ /* 0x000fe20000000000 */
[C---:B------:R-:W-:Y:S01]  /*0250*/  SHF.L.U32 R2, R5.reuse, R0, RZ ;  /* 0x0000000005027219 */ /* 0x040fe200000006ff */
[----:B------:R-:W-:Y:S01]  /*0260*/  ULEA UR5, UR6, UR5, 0x18 ;  /* 0x0000000506057291 */ /* 0x000fe2000f8ec0ff */
[----:B------:R-:W-:Y:S01]  /*0270*/  IMAD.SHL.U32 R0, R0, 0x20, RZ ;  /* 0x0000002000007824 */ /* 0x000fe200078e00ff */
[----:B------:R-:W-:-:S04]  /*0280*/  SHF.L.U32 R3, R5, R3, RZ ;  /* 0x0000000305037219 */ /* 0x000fc800000006ff */
[----:B------:R-:W-:-:S05]  /*0290*/  LOP3.LUT R2, R3, R2, RZ, 0xfc, !PT ;  /* 0x0000000203027212 */ /* 0x000fca00078efcff */
[----:B------:R0:W-:Y:S04]  /*02a0*/  ATOMS.OR RZ, [UR5], R2 ;  /* 0x00000002ffff798c */ /* 0x0001e8000b000005 */
[----:B------:R0:W-:Y:S01]  /*02b0*/  STS [UR4], R0 ;  /* 0x00000000ff007988 */ /* 0x0001e20008000804 */
[----:B------:R-:W-:Y:S05]  /*02c0*/  BRA `(.L_x_2) ;  /* 0x0000000000107947 */ /* 0x000fea0003800000 */
.L_x_1:
[----:B------:R-:W-:Y:S01]  /*02d0*/  IMAD.MOV.U32 R0, RZ, RZ, -0x1 ;  /* 0xffffffffff007424 */ /* 0x000fe200078e00ff */
[----:B------:R-:W-:-:S04]  /*02e0*/  MOV R2, 0x310 ;  /* 0x0000031000027802 */ /* 0x000fc80000000f00 */
[----:B------:R0:W-:Y:S03]  /*02f0*/  STS [UR4], R0 ;  /* 0x00000000ff007988 */ /* 0x0001e60008000804 */
[----:B0-----:R-:W-:Y:S05]  /*0300*/  CALL.REL.NOINC `($__internal_1_$__cuda_sm10x_tcgen05_guardrail_trap_phase_invalid_during_alloc) ;  /* 0x0000002000987944 */ /* 0x001fea0003c00000 */
.L_x_2:
[----:B------:R-:W-:Y:S05]  /*0310*/  WARPSYNC.ALL ;  /* 0x0000000000007948 */ /* 0x000fea0003800000 */
[----:B------:R-:W-:Y:S01]  /*0320*/  NOP ;  /* 0x0000000000007918 */ /* 0x000fe20000000000 */
.L_x_0:
[----:B------:R-:W1:Y:S01]  /*0330*/  LDC.64 R10, c[0x0][0x398] ;  /* 0x0000e600ff0a7b82 */ /* 0x000e620000000a00 */
[----:B------:R-:W2:Y:S01]  /*0340*/  S2R R8, SR_CTAID.X ;  /* 0x0000000000087919 */ /* 0x000ea20000002500 */
[----:B------:R-:W-:Y:S01]  /*0350*/  UMOV UR8, 0x400 ;  /* 0x0000040000087882 */ /* 0x000fe20000000000 */
[----:B------:R-:W3:Y:S01]  /*0360*/  LDCU UR13, c[0x0][0x3a0] ;  /* 0x00007400ff0d77ac */ /* 0x000ee20008000800 */
[----:B------:R-:W-:Y:S02]  /*0370*/  SHF.R.U32.HI R46, RZ, 0x6, R4 ;  /* 0x00000006ff2e7819 */ /* 0x000fe40000011604 */
[----:B------:R-:W-:Y:S01]  /*0380*/  PRMT R37, RZ, 0x7610, R37 ;  /* 0x00007610ff257816 */ /* 0x000fe20000000025 */
[----:B------:R-:W4:Y:S01]  /*0390*/  LDCU.64 UR22, c[0x0][0x3a8] ;  /* 0x00007500ff1677ac */ /* 0x000f220008000a00 */
[----:B------:R-:W5:Y:S01]  /*03a0*/  S2UR UR6, SR_CgaCtaId ;  /* 0x00000000000679c3 */ /* 0x000f620000008800 */
[----:B------:R-:W-:Y:S01]  /*03b0*/  SGXT.U32 R46, R46, 0x2 ;  /* 0x000000022e2e781a */ /* 0x000fe20000000000 */
[----:B------:R-:W0:Y:S01]  /*03c0*/  LDCU.128 UR16, c[0x0][0x380] ;  /* 0x00007000ff1077ac */ /* 0x000e220008000c00 */
[----:B------:R-:W-:Y:S01]  /*03d0*/  PRMT R39, RZ, 0x7610, R39 ;  /* 0x00007610ff277816 */ /* 0x000fe20000000027 */
[----:B------:R-:W0:Y:S01]  /*03e0*/  LDCU UR11, c[0x0][0x3a4] ;  /* 0x00007480ff0b77ac */ /* 0x000e220008000800 */
[----:B------:R-:W0:Y:S01]  /*03f0*/  LDCU UR15, c[0x0][0x3b0] ;  /* 0x00007600ff0f77ac */ /* 0x000e220008000800 */
[----:B---3--:R-:W-:Y:S01]  /*0400*/  UIADD3 UR25, UPT, UPT, UR13, 0x1f, URZ ;  /* 0x0000001f0d197890 */ /* 0x008fe2000fffe0ff */
[----:B01----:R-:W-:Y:S01]  /*0410*/  VIADD R0, R11, 0xf ;  /* 0x0000000f0b007836 */ /* 0x003fe20000000000 */
[----:B------:R-:W-:-:S02]  /*0420*/  UMOV UR7, 0x1 ;  /* 0x0000000100077882 */ /* 0x000fc40000000000 */
[----:B------:R-:W-:Y:S02]  /*0430*/  UISETP.GT.AND UP1, UPT, UR25, 0x1f, UPT ;  /* 0x0000001f1900788c */ /* 0x000fe4000bf24270 */
[----:B------:R-:W-:Y:S01]  /*0440*/  SHF.R.S32.HI R3, RZ, 0x1f, R0 ;  /* 0x0000001fff037819 */ /* 0x000fe20000011400 */
[----:B-----5:R-:W-:-:S03]  /*0450*/  ULEA UR8, UR6, UR8, 0x18 ;  /* 0x0000000806087291 */ /* 0x020fc6000f8ec0ff */
[----:B------:R-:W-:Y:S01]  /*0460*/  LEA.HI R3, R3, R0, RZ, 0x4 ;  /* 0x0000000003037211 */ /* 0x000fe200078f20ff */
[----:B------:R-:W-:Y:S01]  /*0470*/  BAR.SYNC.DEFER_BLOCKING 0x0 ;  /* 0x0000000000007b1d */ /* 0x000fe20000010000 */
[----:B--2---:R-:W-:Y:S01]  /*0480*/  IABS R12, R8 ;  /* 0x00000008000c7213 */ /* 0x004fe20000000000 */
[----:B------:R-:W-:Y:S01]  /*0490*/  UIADD3 UR12, UPT, UPT, UR8, 0x1400, URZ ;  /* 0x00001400080c7890 */ /* 0x000fe2000fffe0ff */
[----:B------:R-:W-:-:S05]  /*04a0*/  SHF.R.S32.HI R3, RZ, 0x4, R3 ;  /* 0x00000004ff037819 */ /* 0x000fca0000011403 */
[----:B------:R-:W-:Y:S01]  /*04b0*/  IMAD.SHL.U32 R5, R3, 0x8, RZ ;  /* 0x0000000803057824 */ /* 0x000fe200078e00ff */
[----:B------:R-:W-:-:S04]  /*04c0*/  UMOV UR14, UR12 ;  /* 0x0000000c000e7c82 */ /* 0x000fc80008000000 */
[-C--:B------:R-:W-:Y:S02]  /*04d0*/  IABS R7, R5.reuse ;  /* 0x0000000500077213 */ /* 0x080fe40000000000 */
[----:B------:R-:W-:Y:S02]  /*04e0*/  IABS R13, R5 ;  /* 0x00000005000d7213 */ /* 0x000fe40000000000 */
[----:B------:R-:W0:Y:S01]  /*04f0*/  I2F.RP R0, R7 ;  /* 0x0000000700007306 */ /* 0x000e220000209400 */
[----:B------:R-:W1:Y:S07]  /*0500*/  LDS R18, [UR8] ;  /* 0x00000008ff127984 */ /* 0x000e6e0008000800 */
[----:B0-----:R-:W0:Y:S02]  /*0510*/  MUFU.RCP R0, R0 ;  /* 0x0000000000007308 */ /* 0x001e240000001000 */
[----:B0-----:R-:W-:-:S02]  /*0520*/  VIADD R2, R0, 0xffffffe ;  /* 0x0ffffffe00027836 */ /* 0x001fc40000000000 */
[----:B------:R-:W-:-:S04]  /*0530*/  IMAD.MOV R0, RZ, RZ, -R13 ;  /* 0x000000ffff007224 */ /* 0x000fc800078e0a0d */
[----:B------:R0:W2:Y:S02]  /*0540*/  F2I.FTZ.U32.TRUNC.NTZ R3, R2 ;  /* 0x0000000200037305 */ /* 0x0000a4000021f000 */
[----:B0-----:R-:W-:Y:S01]  /*0550*/  IMAD.MOV.U32 R2, RZ, RZ, RZ ;  /* 0x000000ffff027224 */ /* 0x001fe200078e00ff */
[----:B-1----:R-:W-:Y:S01]  /*0560*/  R2UR UR24, R18 ;  /* 0x00000000121872ca */ /* 0x002fe200000e0000 */
[----:B--2---:R-:W-:-:S04]  /*0570*/  IMAD.MOV R6, RZ, RZ, -R3 ;  /* 0x000000ffff067224 */ /* 0x004fc800078e0a03 */
[----:B------:R-:W-:Y:S02]  /*0580*/  IMAD R9, R6, R7, RZ ;  /* 0x0000000706097224 */ /* 0x000fe400078e02ff */
[----:B------:R-:W-:Y:S02]  /*0590*/  IMAD.MOV.U32 R6, RZ, RZ, R12 ;  /* 0x000000ffff067224 */ /* 0x000fe400078e000c */
[----:B------:R-:W-:-:S06]  /*05a0*/  IMAD.HI.U32 R3, R3, R9, R2 ;  /* 0x0000000903037227 */ /* 0x000fcc00078e0002 */
[----:B------:R-:W-:-:S04]  /*05b0*/  IMAD.HI.U32 R3, R3, R6, RZ ;  /* 0x0000000603037227 */ /* 0x000fc800078e00ff */
[----:B------:R-:W-:Y:S01]  /*05c0*/  IMAD R0, R3, R0, R6 ;  /* 0x0000000003007224 */ /* 0x000fe200078e0206 */
[----:B------:R-:W-:Y:S04]  /*05d0*/  BAR.SYNC.DEFER_BLOCKING 0x0 ;  /* 0x0000000000007b1d */ /* 0x000fe80000010000 */
[----:B------:R-:W-:-:S13]  /*05e0*/  ISETP.GT.U32.AND P1, PT, R7, R0, PT ;  /* 0x000000000700720c */ /* 0x000fda0003f24070 */
[----:B------:R-:W-:Y:S02]  /*05f0*/  @!P1 IMAD.IADD R0, R0, 0x1, -R7 ;  /* 0x0000000100009824 */ /* 0x000fe400078e0a07 */
[----:B------:R-:W-:Y:S01]  /*0600*/  @!P1 VIADD R3, R3, 0x1 ;  /* 0x0000000103039836 */ /* 0x000fe20000000000 */
[----:B------:R-:W-:Y:S02]  /*0610*/  ISETP.NE.AND P1, PT, R5, RZ, PT ;  /* 0x000000ff0500720c */ /* 0x000fe40003f25270 */
[----:B------:R-:W-:Y:S02]  /*0620*/  ISETP.GE.U32.AND P0, PT, R0, R7, PT ;  /* 0x000000070000720c */ /* 0x000fe40003f06070 */
[----:B------:R-:W-:-:S04]  /*0630*/  LOP3.LUT R0, R8, R5, RZ, 0x3c, !PT ;  /* 0x0000000508007212 */ /* 0x000fc800078e3cff */
[----:B------:R-:W-:Y:S01]  /*0640*/  ISETP.GE.AND P2, PT, R0, RZ, PT ;  /* 0x000000ff0000720c */ /* 0x000fe20003f46270 */
[----:B------:R-:W-:-:S06]  /*0650*/  VIADD R0, R10, 0x3f ;  /* 0x0000003f0a007836 */ /* 0x000fcc0000000000 */
[----:B------:R-:W-:-:S04]  /*0660*/  @P0 VIADD R3, R3, 0x1 ;  /* 0x0000000103030836 */ /* 0x000fc80000000000 */
[----:B------:R-:W-:Y:S01]  /*0670*/  IMAD.MOV.U32 R6, RZ, RZ, R3 ;  /* 0x000000ffff067224 */ /* 0x000fe200078e0003 */
[----:B------:R-:W-:-:S03]  /*0680*/  SHF.R.S32.HI R3, RZ, 0x1f, R0 ;  /* 0x0000001fff037819 */ /* 0x000fc60000011400 */
[----:B------:R-:W-:Y:S01]  /*0690*/  @!P2 IMAD.MOV R6, RZ, RZ, -R6 ;  /* 0x000000ffff06a224 */ /* 0x000fe200078e0a06 */
[----:B------:R-:W-:Y:S02]  /*06a0*/  @!P1 LOP3.LUT R6, RZ, R5, RZ, 0x33, !PT ;  /* 0x00000005ff069212 */ /* 0x000fe400078e33ff */
[----:B------:R-:W-:-:S03]  /*06b0*/  LEA.HI R3, R3, R0, RZ, 0x6 ;  /* 0x0000000003037211 */ /* 0x000fc600078f30ff */
[----:B------:R-:W-:Y:S02]  /*06c0*/  IMAD.SHL.U32 R2, R6, 0x8, RZ ;  /* 0x0000000806027824 */ /* 0x000fe400078e00ff */
[----:B------:R-:W-:-:S03]  /*06d0*/  IMAD.MOV R6, RZ, RZ, -R6 ;  /* 0x000000ffff067224 */ /* 0x000fc600078e0a06 */
[----:B------:R-:W-:Y:S01]  /*06e0*/  LEA.HI.SX32 R3, R3, -R2, 0x1a ;  /* 0x8000000203037211 */ /* 0x000fe200078fd2ff */
[----:B------:R-:W-:Y:S02]  /*06f0*/  IMAD R16, R5, R6, R8 ;  /* 0x0000000605107224 */ /* 0x000fe400078e0208 */
[----:B------:R-:W-:Y:S01]  /*0700*/  IMAD.MOV.U32 R6, RZ, RZ, RZ ;  /* 0x000000ffff067224 */ /* 0x000fe200078e00ff */
[----:B------:R-:W-:Y:S02]  /*0710*/  VIMNMX R3, PT, PT, R3, 0x8, PT ;  /* 0x0000000803037848 */ /* 0x000fe40003fe0100 */
[----:B------:R-:W-:Y:S02]  /*0720*/  IABS R8, R16 ;  /* 0x0000001000087213 */ /* 0x000fe40000000000 */
[----:B------:R-:W-:-:S04]  /*0730*/  IABS R14, R3 ;  /* 0x00000003000e7213 */ /* 0x000fc80000000000 */
[----:B------:R-:W0:Y:S08]  /*0740*/  I2F.RP R0, R14 ;  /* 0x0000000e00007306 */ /* 0x000e300000209400 */
[----:B0-----:R-:W0:Y:S02]  /*0750*/  MUFU.RCP R0, R0 ;  /* 0x0000000000007308 */ /* 0x001e240000001000 */
[----:B0-----:R-:W-:Y:S01]  /*0760*/  VIADD R7, R0, 0xffffffe ;  /* 0x0ffffffe00077836 */ /* 0x001fe20000000000 */
[----:B------:R-:W-:-:S05]  /*0770*/  IABS R0, R10 ;  /* 0x0000000a00007213 */ /* 0x000fca0000000000 */
[----:B------:R-:W0:Y:S08]  /*0780*/  I2F.RP R12, R0 ;  /* 0x00000000000c7306 */ /* 0x000e300000209400 */
[----:B------:R-:W1:Y:S08]  /*0790*/  F2I.FTZ.U32.TRUNC.NTZ R7, R7 ;  /* 0x0000000700077305 */ /* 0x000e70000021f000 */
[----:B0-----:R-:W0:Y:S01]  /*07a0*/  MUFU.RCP R12, R12 ;  /* 0x0000000c000c7308 */ /* 0x001e220000001000 */
[----:B-1----:R-:W-:-:S04]  /*07b0*/  IMAD.MOV R9, RZ, RZ, -R7 ;  /* 0x000000ffff097224 */ /* 0x002fc800078e0a07 */
[----:B------:R-:W-:Y:S01]  /*07c0*/  IMAD R5, R9, R14, RZ ;  /* 0x0000000e09057224 */ /* 0x000fe200078e02ff */
[----:B------:R-:W-:-:S03]  /*07d0*/  IABS R9, R3 ;  /* 0x0000000300097213 */ /* 0x000fc60000000000 */
[----:B------:R-:W-:Y:S01]  /*07e0*/  IMAD.HI.U32 R6, R7, R5, R6 ;  /* 0x0000000507067227 */ /* 0x000fe200078e0006 */
[----:B------:R-:W-:-:S03]  /*07f0*/  IABS R5, R11 ;  /* 0x0000000b00057213 */ /* 0x000fc60000000000 */
[----:B------:R-:W-:Y:S01]  /*0800*/  IMAD.MOV.U32 R7, RZ, RZ, R8 ;  /* 0x000000ffff077224 */ /* 0x000fe200078e0008 */
[----:B------:R-:W1:Y:S01]  /*0810*/  I2F.RP R13, R5 ;  /* 0x00000005000d7306 */ /* 0x000e620000209400 */
[----:B------:R-:W-:Y:S02]  /*0820*/  IMAD.MOV R8, RZ, RZ, -R9 ;  /* 0x000000ffff087224 */ /* 0x000fe400078e0a09 */
[----:B------:R-:W-:-:S04]  /*0830*/  IMAD.HI.U32 R6, R6, R7, RZ ;  /* 0x0000000706067227 */ /* 0x000fc800078e00ff */
[----:B------:R-:W-:Y:S02]  /*0840*/  IMAD R7, R6, R8, R7 ;  /* 0x0000000806077224 */ /* 0x000fe400078e0207 */
[----:B0-----:R-:W-:-:S03]  /*0850*/  VIADD R8, R12, 0xffffffe ;  /* 0x0ffffffe0c087836 */ /* 0x001fc60000000000 */
[----:B------:R-:W-:Y:S01]  /*0860*/  ISETP.GT.U32.AND P1, PT, R14, R7, PT ;  /* 0x000000070e00720c */ /* 0x000fe20003f24070 */
[----:B------:R0:W2:Y:S08]  /*0870*/  F2I.FTZ.U32.TRUNC.NTZ R9, R8 ;  /* 0x0000000800097305 */ /* 0x0000b0000021f000 */
[----:B-1----:R-:W1:Y:S01]  /*0880*/  MUFU.RCP R13, R13 ;  /* 0x0000000d000d7308 */ /* 0x002e620000001000 */
[----:B0-----:R-:W-:-:S03]  /*0890*/  IMAD.MOV.U32 R8, RZ, RZ, RZ ;  /* 0x000000ffff087224 */ /* 0x001fc600078e00ff */
[----:B------:R-:W-:Y:S02]  /*08a0*/  @!P1 IMAD.IADD R7, R7, 0x1, -R14 ;  /* 0x0000000107079824 */ /* 0x000fe400078e0a0e */
[----:B------:R-:W-:Y:S01]  /*08b0*/  @!P1 VIADD R6, R6, 0x1 ;  /* 0x0000000106069836 */ /* 0x000fe20000000000 */
[----:B------:R-:W-:Y:S01]  /*08c0*/  ISETP.NE.AND P1, PT, R3, RZ, PT ;  /* 0x000000ff0300720c */ /* 0x000fe20003f25270 */
[----:B--2---:R-:W-:Y:S01]  /*08d0*/  IMAD.MOV R15, RZ, RZ, -R9 ;  /* 0x000000ffff0f7224 */ /* 0x004fe200078e0a09 */
[----:B------:R-:W-:Y:S02]  /*08e0*/  ISETP.GE.U32.AND P0, PT, R7, R14, PT ;  /* 0x0000000e0700720c */ /* 0x000fe40003f06070 */
[----:B------:R-:W-:Y:S01]  /*08f0*/  LOP3.LUT R7, R16, R3, RZ, 0x3c, !PT ;  /* 0x0000000310077212 */ /* 0x000fe200078e3cff */
[----:B------:R-:W-:-:S03]  /*0900*/  IMAD R15, R15, R0, RZ ;  /* 0x000000000f0f7224 */ /* 0x000fc600078e02ff */
[----:B------:R-:W-:Y:S01]  /*0910*/  ISETP.GE.AND P2, PT, R7, RZ, PT ;  /* 0x000000ff0700720c */ /* 0x000fe20003f46270 */
[----:B------:R-:W-:Y:S01]  /*0920*/  IMAD.HI.U32 R8, R9, R15, R8 ;  /* 0x0000000f09087227 */ /* 0x000fe200078e0008 */
[----:B------:R-:W-:-:S03]  /*0930*/  LOP3.LUT R9, R4, 0x3f, RZ, 0xc0, !PT ;  /* 0x0000003f04097812 */ /* 0x000fc600078ec0ff */
[----:B-1----:R-:W-:Y:S02]  /*0940*/  VIADD R13, R13, 0xffffffe ;  /* 0x0ffffffe0d0d7836 */ /* 0x002fe40000000000 */
[----:B------:R-:W-:Y:S02]  /*0950*/  @P0 VIADD R6, R6, 0x1 ;  /* 0x0000000106060836 */ /* 0x000fe40000000000 */
[----:B------:R-:W0:Y:S02]  /*0960*/  F2I.FTZ.U32.TRUNC.NTZ R7, R13 ;  /* 0x0000000d00077305 */ /* 0x000e24000021f000 */
[----:B------:R-:W-:-:S04]  /*0970*/  IMAD.MOV.U32 R12, RZ, RZ, R6 ;  /* 0x000000ffff0c7224 */ /* 0x000fc800078e0006 */
[----:B------:R-:W-:Y:S01]  /*0980*/  @!P2 IMAD.MOV R12, RZ, RZ, -R12 ;  /* 0x000000ffff0ca224 */ /* 0x000fe200078e0a0c */
[----:B------:R-:W-:-:S05]  /*0990*/  @!P1 LOP3.LUT R12, RZ, R3, RZ, 0x33, !PT ;  /* 0x00000003ff0c9212 */ /* 0x000fca00078e33ff */
[----:B------:R-:W-:Y:S02]  /*09a0*/  IMAD.MOV R6, RZ, RZ, -R12 ;  /* 0x000000ffff067224 */ /* 0x000fe400078e0a0c */
[----:B0-----:R-:W-:Y:S02]  /*09b0*/  IMAD.MOV R14, RZ, RZ, -R7 ;  /* 0x000000ffff0e7224 */ /* 0x001fe400078e0a07 */
[----:B------:R-:W-:Y:S01]  /*09c0*/  IMAD R3, R3, R6, R16 ;  /* 0x0000000603037224 */ /* 0x000fe200078e0210 */
[----:B------:R-:W-:-:S03]  /*09d0*/  SHF.R.U32.HI R6, RZ, 0x5, R4 ;  /* 0x00000005ff067819 */ /* 0x000fc60000011604 */
[----:B------:R-:W-:Y:S01]  /*09e0*/  IMAD.IADD R2, R2, 0x1, R3 ;  /* 0x0000000102027824 */ /* 0x000fe200078e0203 */
[----:B------:R-:W-:Y:S01]  /*09f0*/  SGXT.U32 R6, R6, 0x3 ;  /* 0x000000030606781a */ /* 0x000fe20000000000 */
[----:B------:R-:W-:Y:S02]  /*0a00*/  IMAD.SHL.U32 R3, R12, 0x10, RZ ;  /* 0x000000100c037824 */ /* 0x000fe400078e00ff */
[----:B------:R-:W-:Y:S02]  /*0a10*/  IMAD R2, R2, 0x40, R9 ;  /* 0x0000004002027824 */ /* 0x000fe400078e0209 */
[----:B------:R-:W-:Y:S01]  /*0a20*/  IMAD R9, R14, R5, RZ ;  /* 0x000000050e097224 */ /* 0x000fe200078e02ff */
[----:B------:R-:W-:Y:S01]  /*0a30*/  LOP3.LUT R12, R3, R6, RZ, 0xfc, !PT ;  /* 0x00000006030c7212 */ /* 0x000fe200078efcff */
[----:B------:R-:W-:Y:S01]  /*0a40*/  IMAD.MOV.U32 R6, RZ, RZ, RZ ;  /* 0x000000ffff067224 */ /* 0x000fe200078e00ff */
[----:B------:R-:W-:Y:S02]  /*0a50*/  IABS R14, R2 ;  /* 0x00000002000e7213 */ /* 0x000fe40000000000 */
[----:B------:R-:W-:Y:S01]  /*0a60*/  IABS R13, R12 ;  /* 0x0000000c000d7213 */ /* 0x000fe20000000000 */
[----:B------:R-:W-:Y:S01]  /*0a70*/  IMAD.HI.U32 R6, R7, R9, R6 ;  /* 0x0000000907067227 */ /* 0x000fe200078e0006 */
[----:B------:R-:W-:-:S03]  /*0a80*/  LOP3.LUT R17, R12, 0x8, RZ, 0xfc, !PT ;  /* 0x000000080c117812 */ /* 0x000fc600078efcff */
[----:B------:R-:W-:Y:S01]  /*0a90*/  IMAD.MOV.U32 R9, RZ, RZ, R14 ;  /* 0x000000ffff097224 */ /* 0x000fe200078e000e */
[----:B------:R-:W-:Y:S01]  /*0aa0*/  IABS R15, R17 ;  /* 0x00000011000f7213 */ /* 0x000fe20000000000 */
[----:B------:R-:W-:-:S04]  /*0ab0*/  IMAD.HI.U32 R7, R6, R13, RZ ;  /* 0x0000000d06077227 */ /* 0x000fc800078e00ff */
[----:B------:R-:W-:-:S04]  /*0ac0*/  IMAD.HI.U32 R8, R8, R9, RZ ;  /* 0x0000000908087227 */ /* 0x000fc800078e00ff */
[----:B------:R-:W-:Y:S02]  /*0ad0*/  IMAD.MOV R14, RZ, RZ, -R7 ;  /* 0x000000ffff0e7224 */ /* 0x000fe400078e0a07 */
[----:B------:R-:W-:Y:S02]  /*0ae0*/  IMAD.MOV R7, RZ, RZ, -R8 ;  /* 0x000000ffff077224 */ /* 0x000fe400078e0a08 */
[----:B------:R-:W-:-:S04]  /*0af0*/  IMAD.HI.U32 R6, R6, R15, RZ ;  /* 0x0000000f06067227 */ /* 0x000fc800078e00ff */
[C---:B------:R-:W-:Y:S01]  /*0b00*/  IMAD R7, R0.reuse, R7, R9 ;  /* 0x0000000700077224 */ /* 0x040fe200078e0209 */
[----:B------:R-:W-:Y:S01]  /*0b10*/  SHF.R.U32.HI R9, RZ, 0x5, R4 ;  /* 0x00000005ff097819 */ /* 0x000fe20000011604 */
[----:B------:R-:W-:Y:S02]  /*0b20*/  IMAD.MOV R16, RZ, RZ, -R6 ;  /* 0x000000ffff107224 */ /* 0x000fe400078e0a06 */
[C---:B------:R-:W-:Y:S01]  /*0b30*/  IMAD R6, R5.reuse, R14, R13 ;  /* 0x0000000e05067224 */ /* 0x040fe200078e020d */
[----:B------:R-:W-:Y:S01]  /*0b40*/  ISETP.GT.U32.AND P0, PT, R0, R7, PT ;  /* 0x000000070000720c */ /* 0x000fe20003f04070 */
[----:B------:R-:W-:Y:S01]  /*0b50*/  IMAD R8, R5, R16, R15 ;  /* 0x0000001005087224 */ /* 0x000fe200078e020f */
[----:B------:R-:W-:Y:S02]  /*0b60*/  R2UR UR10, R9 ;  /* 0x00000000090a72ca */ /* 0x000fe400000e0000 */
[C---:B------:R-:W-:Y:S02]  /*0b70*/  ISETP.GT.U32.AND P1, PT, R5.reuse, R6, PT ;  /* 0x000000060500720c */ /* 0x040fe40003f24070 */
[----:B------:R-:W-:-:S07]  /*0b80*/  ISETP.GT.U32.AND P2, PT, R5, R8, PT ;  /* 0x000000080500720c */ /* 0x000fce0003f44070 */
[----:B------:R-:W-:Y:S01]  /*0b90*/  @!P0 IMAD.IADD R7, R7, 0x1, -R0 ;  /* 0x0000000107078824 */ /* 0x000fe200078e0a00 */
[----:B------:R-:W-:Y:S01]  /*0ba0*/  ISETP.GE.AND P0, PT, R12, RZ, PT ;  /* 0x000000ff0c00720c */ /* 0x000fe20003f06270 */
[----:B------:R-:W-:Y:S01]  /*0bb0*/  USHF.L.U32 UR4, UR10, 0x15, URZ ;  /* 0x000000150a047899 */ /* 0x000fe200080006ff */
[----:B----4-:R-:W-:Y:S01]  /*0bc0*/  IMAD R12, R46, UR22, RZ ;  /* 0x000000162e0c7c24 */ /* 0x010fe2000f8e02ff */
[----:B------:R-:W-:Y:S01]  /*0bd0*/  USHF.L.U32 UR5, UR10, 0x1, URZ ;  /* 0x000000010a057899 */ /* 0x000fe200080006ff */
[----:B------:R-:W-:Y:S01]  /*0be0*/  ISETP.GT.U32.AND P3, PT, R0, R7, PT ;  /* 0x000000070000720c */ /* 0x000fe20003f64070 */
[--C-:B------:R-:W-:Y:S01]  /*0bf0*/  @!P1 IMAD.IADD R6, R6, 0x1, -R5.reuse ;  /* 0x0000000106069824 */ /* 0x100fe200078e0a05 */
[----:B------:R-:W-:Y:S01]  /*0c00*/  ISETP.GE.AND P1, PT, R17, RZ, PT ;  /* 0x000000ff1100720c */ /* 0x000fe20003f26270 */
[----:B------:R-:W-:Y:S01]  /*0c10*/  @!P2 IMAD.IADD R8, R8, 0x1, -R5 ;  /* 0x000000010808a824 */ /* 0x000fe200078e0a05 */
[----:B------:R-:W-:Y:S01]  /*0c20*/  ISETP.GE.AND P2, PT, R2, RZ, PT ;  /* 0x000000ff0200720c */ /* 0x000fe20003f46270 */
[----:B------:R-:W-:Y:S01]  /*0c30*/  ULOP3.LUT UR4, UR4, 0x600000, URZ, 0xc0, !UPT ;  /* 0x0060000004047892 */ /* 0x000fe2000f8ec0ff */
[C---:B------:R-:W-:Y:S01]  /*0c40*/  ISETP.GT.U32.AND P4, PT, R5.reuse, R6, PT ;  /* 0x000000060500720c */ /* 0x040fe20003f84070 */
[----:B------:R-:W-:Y:S01]  /*0c50*/  ULOP3.LUT UR5, UR5, 0x8, URZ, 0xc0, !UPT ;  /* 0x0000000805057892 */ /* 0x000fe2000f8ec0ff */
[----:B------:R-:W-:-:S03]  /*0c60*/  ISETP.GT.U32.AND P5, PT, R5, R8, PT ;  /* 0x000000080500720c */ /* 0x000fc60003fa4070 */
[----:B------:R-:W-:Y:S02]  /*0c70*/  UIADD3 UR9, UPT, UPT, UR5, UR4, UR24 ;  /* 0x0000000405097290 */ /* 0x000fe4000fffe018 */
[----:B------:R-:W-:Y:S01]  /*0c80*/  @!P3 IMAD.IADD R7, R7, 0x1, -R0 ;  /* 0x000000010707b824 */ /* 0x000fe200078e0a00 */
[----:B------:R-:W-:Y:S02]  /*0c90*/  LOP3.LUT R0, R4, 0x1f, RZ, 0xc0, !PT ;  /* 0x0000001f04007812 */ /* 0x000fe400078ec0ff */
[----:B------:R-:W-:Y:S01]  /*0ca0*/  ISETP.NE.AND P3, PT, R10, RZ, PT ;  /* 0x000000ff0a00720c */ /* 0x000fe20003f65270 */
[----:B------:R-:W-:Y:S02]  /*0cb0*/  @!P2 IMAD.MOV R7, RZ, RZ, -R7 ;  /* 0x000000ffff07a224 */ /* 0x000fe400078e0a07 */
[--C-:B------:R-:W-:Y:S01]  /*0cc0*/  @!P4 IMAD.IADD R6, R6, 0x1, -R5.reuse ;  /* 0x000000010606c824 */ /* 0x100fe200078e0a05 */
[----:B------:R-:W-:Y:S01]  /*0cd0*/  ISETP.NE.AND P4, PT, R11, RZ, PT ;  /* 0x000000ff0b00720c */ /* 0x000fe20003f85270 */
[----:B------:R-:W-:Y:S01]  /*0ce0*/  @!P5 IMAD.IADD R8, R8, 0x1, -R5 ;  /* 0x000000010808d824 */ /* 0x000fe200078e0a05 */
[----:B------:R-:W-:Y:S01]  /*0cf0*/  LOP3.LUT R11, RZ, R11, RZ, 0x33, !PT ;  /* 0x0000000bff0b7212 */ /* 0x000fe200078e33ff */
[----:B------:R-:W-:Y:S01]  /*0d00*/  IMAD R42, R0, UR23, RZ ;  /* 0x00000017002a7c24 */ /* 0x000fe2000f8e02ff */
[----:B------:R-:W-:Y:S01]  /*0d10*/  LOP3.LUT P5, RZ, R4, 0xff, RZ, 0xc0, !PT ;  /* 0x000000ff04ff7812 */ /* 0x000fe200078ac0ff */
[----:B------:R-:W-:Y:S01]  /*0d20*/  @!P0 IMAD.MOV R6, RZ, RZ, -R6 ;  /* 0x000000ffff068224 */ /* 0x000fe200078e0a06 */
[----:B------:R-:W-:Y:S01]  /*0d30*/  PLOP3.LUT P0, PT, PT, PT, UP1, 0x80, 0x8 ;  /* 0x000000000008781c */ /* 0x000fe20003f0f018 */
[----:B------:R-:W-:Y:S01]  /*0d40*/  @!P1 IMAD.MOV R8, RZ, RZ, -R8 ;  /* 0x000000ffff089224 */ /* 0x000fe200078e0a08 */
[----:B------:R-:W-:Y:S01]  /*0d50*/  SHF.R.S32.HI R35, RZ, 0x1f, R42 ;  /* 0x0000001fff237819 */ /* 0x000fe2000001142a */
[----:B------:R-:W-:Y:S01]  /*0d60*/  IMAD.U32 R5, RZ, RZ, UR22 ;  /* 0x00000016ff057e24 */ /* 0x000fe2000f8e00ff */
[----:B------:R-:W-:-:S02]  /*0d70*/  IADD3 R48, P2, PT, R42, UR18, RZ ;  /* 0x000000122a307c10 */ /* 0x000fc4000ff5e0ff */
[----:B------:R-:W-:Y:S01]  /*0d80*/  SEL R6, R11, R6, !P4 ;  /* 0x000000060b067207 */ /* 0x000fe20006000000 */
[----:B------:R-:W-:Y:S01]  /*0d90*/  IMAD R26, R5, 0x4, R12 ;  /* 0x00000004051a7824 */ /* 0x000fe200078e020c */
[----:B------:R-:W-:Y:S02]  /*0da0*/  SEL R30, R11, R8, !P4 ;  /* 0x000000080b1e7207 */ /* 0x000fe40006000000 */
[----:B------:R-:W-:Y:S02]  /*0db0*/  @!P3 LOP3.LUT R7, RZ, R10, RZ, 0x33, !PT ;  /* 0x0000000aff07b212 */ /* 0x000fe400078e33ff */
[----:B------:R-:W-:Y:S02]  /*0dc0*/  PLOP3.LUT P1, PT, PT, PT, UP1, 0x80, 0x8 ;  /* 0x000000000008781c */ /* 0x000fe40003f2f018 */
[----:B------:R-:W-:Y:S01]  /*0dd0*/  IADD3.X R32, PT, PT, R35, UR19, RZ, P2, !PT ;  /* 0x0000001323207c10 */ /* 0x000fe200097fe4ff */
[----:B------:R-:W-:Y:S10]  /*0de0*/  BRA.U UP0, `(.L_x_5) ;  /* 0x0000000100187547 */ /* 0x000ff4000b800000 */
[----:B------:R-:W-:Y:S01]  /*0df0*/  ELECT P2, URZ, PT ;  /* 0x0000000000ff782f */ /* 0x000fe20003840000 */
[----:B------:R-:W-:Y:S01]  /*0e00*/  IMAD.MOV.U32 R5, RZ, RZ, 0x1 ;  /* 0x00000001ff057424 */ /* 0x000fe200078e00ff */
[----:B------:R-:W-:Y:S01]  /*0e10*/  UMOV UR4, 0x40 ;  /* 0x0000004000047882 */ /* 0x000fe20000000000 */
[----:B------:R-:W-:Y:S01]  /*0e20*/  UVIRTCOUNT.DEALLOC.SMPOOL 0x80 ;  /* 0x000000800000784c */ /* 0x000fe20000000000 */
[----:B------:R-:W-:-:S09]  /*0e30*/  ULEA UR4, UR6, UR4, 0x18 ;  /* 0x0000000406047291 */ /* 0x000fd2000f8ec0ff */
[----:B------:R0:W-:Y:S03]  /*0e40*/  @P2 STS.U8 [UR4], R5 ;  /* 0x00000005ff002988 */ /* 0x0001e60008000004 */
.L_x_5:
[----:B------:R-:W-:Y:S01]  /*0e50*/  STTM.16dp32bit_t0_t15.x4 tmem[UR9], RZ ;  /* 0x000000ff000079ed */ /* 0x000fe20008900009 */
[----:B------:R-:W-:Y:S01]  /*0e60*/  STTM.16dp32bit_t16_t31.x4 tmem[UR9+0x4], RZ ;  /* 0x000004ff000079ed */ /* 0x000fe20008920009 */
[----:B------:R-:W1:Y:S02]  /*0e70*/  FENCE.VIEW.ASYNC.T ;  /* 0x00000000000073c6 */ /* 0x000e640000000200 */
[----:B-1----:R-:W-:Y:S01]  /*0e80*/  VOTEU.ALL UP2, P5 ;  /* 0x0000000000ff7886 */ /* 0x002fe20002840000 */
[----:B------:R-:W-:Y:S01]  /*0e90*/  VOTEU.ALL UP3, P5 ;  /* 0x0000000000ff7886 */ /* 0x000fe20002860000 */
[----:B------:R-:W-:Y:S01]  /*0ea0*/  IMAD R29, R7, UR11, RZ ;  /* 0x0000000b071d7c24 */ /* 0x000fe2000f8e02ff */
[----:B------:R-:W-:Y:S01]  /*0eb0*/  ISETP.LT.AND P1, PT, R46, UR13, P1 ;  /* 0x0000000d2e007c0c */ /* 0x000fe20008f21270 */
[----:B0-----:R-:W-:Y:S01]  /*0ec0*/  IMAD R5, R6, UR15, RZ ;  /* 0x0000000f06057c24 */ /* 0x001fe2000f8e02ff */
[----:B------:R-:W-:-:S04]  /*0ed0*/  @!UP2 UIADD3 UR4, UPT, UPT, -UR7, 0x100000, URZ ;  /* 0x001000000704a890 */ /* 0x000fc8000fffe1ff */
[----:B------:R-:W-:Y:S02]  /*0ee0*/  @!UP2 USHF.L.U32 UR5, UR4, 0xb, URZ ;  /* 0x0000000b0405a899 */ /* 0x000fe400080006ff */
[----:B------:R-:W-:Y:S01]  /*0ef0*/  @!UP2 USHF.L.U32 UR4, UR4, 0x1, URZ ;  /* 0x000000010404a899 */ /* 0x000fe200080006ff */
[----:B------:R-:W-:Y:S01]  /*0f00*/  BAR.SYNC.DEFER_BLOCKING 0x0 ;  /* 0x0000000000007b1d */ /* 0x000fe20000010000 */
[----:B------:R-:W-:Y:S01]  /*0f10*/  IMAD.U32 R7, RZ, RZ, UR22 ;  /* 0x00000016ff077e24 */ /* 0x000fe2000f8e00ff */
[----:B------:R-:W-:Y:S01]  /*0f20*/  IADD3 R27, P2, PT, R29, UR16, RZ ;  /* 0x000000101d1b7c10 */ /* 0x000fe2000ff5e0ff */
[----:B------:R-:W-:Y:S01]  /*0f30*/  IMAD.U32 R13, RZ, RZ, UR22 ;  /* 0x00000016ff0d7e24 */ /* 0x000fe2000f8e00ff */
[----:B------:R-:W-:Y:S01]  /*0f40*/  ISETP.LT.AND P0, PT, R0, UR13, P0 ;  /* 0x0000000d00007c0c */ /* 0x000fe20008701270 */
[----:B------:R-:W-:Y:S01]  /*0f50*/  IMAD R16, R7, 0x4, R26 ;  /* 0x0000000407107824 */ /* 0x000fe200078e021a */
[----:B------:R-:W-:Y:S02]  /*0f60*/  SHF.R.S32.HI R6, RZ, 0x1f, R5 ;  /* 0x0000001fff067819 */ /* 0x000fe40000011405 */
[----:B------:R-:W-:-:S02]  /*0f70*/  IADD3 R10, P3, PT, R5, R48, RZ ;  /* 0x00000030050a7210 */ /* 0x000fc40007f7e0ff */
[----:B------:R-:W-:Y:S01]  /*0f80*/  LEA.HI.X.SX32 R29, R29, UR17, 0x1, P2 ;  /* 0x000000111d1d7c11 */ /* 0x000fe200090f0eff */
[----:B------:R-:W0:Y:S02]  /*0f90*/  FENCE.VIEW.ASYNC.S ;  /* 0x00000000000073c6 */ /* 0x000e240000000000 */
[----:B0-----:R0:W1:Y:S01]  /*0fa0*/  @!UP3 SYNCS.EXCH.64 URZ, [UR14], UR4 ;  /* 0x000000040effb5b2 */ /* 0x0010620008000100 */
[C---:B------:R-:W-:Y:S01]  /*0fb0*/  IADD3 R8, P2, PT, R12.reuse, R27, RZ ;  /* 0x0000001b0c087210 */ /* 0x040fe20007f5e0ff */
[----:B------:R-:W-:Y:S02]  /*0fc0*/  IMAD.U32 R15, RZ, RZ, UR22 ;  /* 0x00000016ff0f7e24 */ /* 0x000fe4000f8e00ff */
[----:B------:R-:W-:Y:S01]  /*0fd0*/  IMAD R28, R13, 0x4, R16 ;  /* 0x000000040d1c7824 */ /* 0x000fe200078e0210 */
[----:B------:R-:W-:Y:S01]  /*0fe0*/  LEA.HI.X.SX32 R9, R12, R29, 0x1, P2 ;  /* 0x0000001d0c097211 */ /* 0x000fe200010f0eff */
[----:B-1----:R-:W-:Y:S01]  /*0ff0*/  BAR.SYNC.DEFER_BLOCKING 0x0 ;  /* 0x0000000000007b1d */ /* 0x002fe20000010000 */
[----:B------:R-:W-:-:S02]  /*1000*/  IMAD.X R11, R6, 0x1, R32, P3 ;  /* 0x00000001060b7824 */ /* 0x000fc400018e0620 */
[----:B------:R-:W-:Y:S02]  /*1010*/  IMAD.U32 R17, RZ, RZ, UR22 ;  /* 0x00000016ff117e24 */ /* 0x000fe4000f8e00ff */
[----:B------:R-:W-:Y:S01]  /*1020*/  IMAD R18, R15, 0x4, R28 ;  /* 0x000000040f127824 */ /* 0x000fe200078e021c */
[----:B------:R-:W-:Y:S01]  /*1030*/  LOP3.LUT R7, R46, 0x8, RZ, 0xfc, !PT ;  /* 0x000000082e077812 */ /* 0x000fe200078efcff */
[----:B------:R-:W-:Y:S01]  /*1040*/  IMAD.U32 R19, RZ, RZ, UR22 ;  /* 0x00000016ff137e24 */ /* 0x000fe2000f8e00ff */
[----:B------:R-:W-:Y:S01]  /*1050*/  PLOP3.LUT P3, PT, PT, PT, UP1, 0x80, 0x8 ;  /* 0x000000000008781c */ /* 0x000fe20003f6f018 */
[----:B------:R-:W-:Y:S01]  /*1060*/  IMAD R36, R17, 0x4, R18 ;  /* 0x0000000411247824 */ /* 0x000fe200078e0212 */
[----:B------:R-:W-:-:S03]  /*1070*/  IADD3 R12, P6, PT, R16, R27, RZ ;  /* 0x0000001b100c7210 */ /* 0x000fc60007fde0ff */
[----:B------:R-:W-:Y:S01]  /*1080*/  IMAD R20, R19, 0x4, R36 ;  /* 0x0000000413147824 */ /* 0x000fe200078e0224 */
[----:B------:R-:W-:Y:S01]  /*1090*/  LEA.HI.X.SX32 R13, R16, R29, 0x1, P6 ;  /* 0x0000001d100d7211 */ /* 0x000fe200030f0eff */
[----:B------:R1:W2:Y:S04]  /*10a0*/  @P0 LDG.E.U8 R39, desc[UR20][R10.64] ;  /* 0x000000140a270981 */ /* 0x0002a8000c1e1100 */
[----:B------:R-:W3:Y:S01]  /*10b0*/  @P1 LDG.E.U8 R37, desc[UR20][R8.64] ;  /* 0x0000001408251981 */ /* 0x000ee2000c1e1100 */
[----:B------:R-:W-:Y:S01]  /*10c0*/  PLOP3.LUT P1, PT, PT, PT, UP1, 0x80, 0x8 ;  /* 0x000000000008781c */ /* 0x000fe20003f2f018 */
[----:B------:R-:W-:Y:S01]  /*10d0*/  IMAD R34, R17, 0x4, R20 ;  /* 0x0000000411227824 */ /* 0x000fe200078e0214 */
[----:B------:R-:W-:Y:S02]  /*10e0*/  IADD3 R16, P6, PT, R20, R27, RZ ;  /* 0x0000001b14107210 */ /* 0x000fe40007fde0ff */
[----:B------:R-:W-:-:S02]  /*10f0*/  ISETP.LT.AND P1, PT, R7, UR13, P1 ;  /* 0x0000000d07007c0c */ /* 0x000fc40008f21270 */
[C---:B-1----:R-:W-:Y:S02]  /*1100*/  LOP3.LUT R11, R46.reuse, 0x18, RZ, 0xfc, !PT ;  /* 0x000000182e0b7812 */ /* 0x042fe400078efcff */
[----:B------:R-:W-:Y:S02]  /*1110*/  LOP3.LUT R10, R46, 0x10, RZ, 0xfc, !PT ;  /* 0x000000102e0a7812 */ /* 0x000fe400078efcff */
[----:B------:R-:W-:Y:S02]  /*1120*/  ISETP.LT.AND P3, PT, R11, UR13, P3 ;  /* 0x0000000d0b007c0c */ /* 0x000fe40009f61270 */
[----:B------:R-:W-:Y:S02]  /*1130*/  PLOP3.LUT P2, PT, PT, PT, UP1, 0x80, 0x8 ;  /* 0x000000000008781c */ /* 0x000fe40003f4f018 */
[----:B------:R-:W-:Y:S02]  /*1140*/  PRMT R41, RZ, 0x7610, R41 ;  /* 0x00007610ff297816 */ /* 0x000fe40000000029 */
[----:B------:R-:W-:-:S02]  /*1150*/  PRMT R45, RZ, 0x7610, R45 ;  /* 0x00007610ff2d7816 */ /* 0x000fc4000000002d */
[----:B------:R-:W-:Y:S02]  /*1160*/  LEA.HI.X.SX32 R17, R20, R29, 0x1, P6 ;  /* 0x0000001d14117211 */ /* 0x000fe400030f0eff */
[----:B------:R-:W-:Y:S01]  /*1170*/  IADD3 R14, P4, PT, R18, R27, RZ ;  /* 0x0000001b120e7210 */ /* 0x000fe20007f9e0ff */
[----:B------:R-:W4:Y:S01]  /*1180*/  @P1 LDG.E.U8 R41, desc[UR20][R12.64] ;  /* 0x000000140c291981 */ /* 0x000f22000c1e1100 */
[----:B------:R-:W-:Y:S02]  /*1190*/  ISETP.LT.AND P2, PT, R10, UR13, P2 ;  /* 0x0000000d0a007c0c */ /* 0x000fe40009741270 */
[----:B------:R-:W-:Y:S01]  /*11a0*/  LEA.HI.X.SX32 R15, R18, R29, 0x1, P4 ;  /* 0x0000001d120f7211 */ /* 0x000fe200020f0eff */
[----:B------:R-:W5:Y:S01]  /*11b0*/  @P3 LDG.E.U8 R45, desc[UR20][R16.64] ;  /* 0x00000014102d3981 */ /* 0x000f62000c1e1100 */
[----:B------:R-:W-:Y:S02]  /*11c0*/  LOP3.LUT R18, R46, 0x4, RZ, 0xfc, !PT ;  /* 0x000000042e127812 */ /* 0x000fe400078efcff */
[----:B------:R-:W-:-:S02]  /*11d0*/  PLOP3.LUT P1, PT, PT, PT, UP1, 0x80, 0x8 ;  /* 0x000000000008781c */ /* 0x000fc40003f2f018 */
[-C--:B------:R-:W-:Y:S02]  /*11e0*/  IADD3 R22, P3, PT, R26, R27.reuse, RZ ;  /* 0x0000001b1a167210 */ /* 0x080fe40007f7e0ff */
[----:B------:R-:W-:Y:S02]  /*11f0*/  IADD3 R24, P6, PT, R28, R27, RZ ;  /* 0x0000001b1c187210 */ /* 0x000fe40007fde0ff */
[----:B------:R-:W-:Y:S02]  /*1200*/  PRMT R43, RZ, 0x7610, R43 ;  /* 0x00007610ff2b7816 */ /* 0x000fe4000000002b */
[----:B------:R-:W-:Y:S02]  /*1210*/  ISETP.LT.AND P1, PT, R18, UR13, P1 ;  /* 0x0000000d12007c0c */ /* 0x000fe40008f21270 */
[----:B------:R-:W-:Y:S02]  /*1220*/  LEA.HI.X.SX32 R23, R26, R29, 0x1, P3 ;  /* 0x0000001d1a177211 */ /* 0x000fe400018f0eff */
[----:B------:R-:W-:Y:S01]  /*1230*/  IADD3 R26, P3, PT, R36, R27, RZ ;  /* 0x0000001b241a7210 */ /* 0x000fe20007f7e0ff */
[----:B------:R-:W2:Y:S01]  /*1240*/  @P2 LDG.E.U8 R43, desc[UR20][R14.64] ;  /* 0x000000140e2b2981 */ /* 0x000ea2000c1e1100 */
[----:B------:R-:W-:-:S02]  /*1250*/  LEA.HI.X.SX32 R25, R28, R29, 0x1, P6 ;  /* 0x0000001d1c197211 */ /* 0x000fc400030f0eff */
[----:B------:R-:W-:Y:S02]  /*1260*/  IADD3 R28, P6, PT, R34, R27, RZ ;  /* 0x0000001b221c7210 */ /* 0x000fe40007fde0ff */
[----:B------:R-:W-:Y:S02]  /*1270*/  LEA.HI.X.SX32 R27, R36, R29, 0x1, P3 ;  /* 0x0000001d241b7211 */ /* 0x000fe400018f0eff */
[C---:B------:R-:W-:Y:S02]  /*1280*/  LOP3.LUT R19, R46.reuse, 0xc, RZ, 0xfc, !PT ;  /* 0x0000000c2e137812 */ /* 0x040fe400078efcff */
[C---:B------:R-:W-:Y:S02]  /*1290*/  LOP3.LUT R20, R46.reuse, 0x14, RZ, 0xfc, !PT ;  /* 0x000000142e147812 */ /* 0x040fe400078efcff */
[----:B------:R-:W-:Y:S02]  /*12a0*/  LOP3.LUT R21, R46, 0x1c, RZ, 0xfc, !PT ;  /* 0x0000001c2e157812 */ /* 0x000fe400078efcff */
[----:B------:R-:W-:-:S02]  /*12b0*/  PLOP3.LUT P2, PT, PT, PT, UP1, 0x80, 0x8 ;  /* 0x000000000008781c */ /* 0x000fc40003f4f018 */
[----:B------:R-:W-:Y:S02]  /*12c0*/  PLOP3.LUT P4, PT, PT, PT, UP1, 0x80, 0x8 ;  /* 0x000000000008781c */ /* 0x000fe40003f8f018 */
[----:B------:R-:W-:Y:S02]  /*12d0*/  PLOP3.LUT P3, PT, PT, PT, UP1, 0x80, 0x8 ;  /* 0x000000000008781c */ /* 0x000fe40003f6f018 */
[----:B------:R-:W-:Y:S02]  /*12e0*/  LEA.HI.X.SX32 R29, R34, R29, 0x1, P6 ;  /* 0x0000001d221d7211 */ /* 0x000fe400030f0eff */
[----:B------:R-:W-:Y:S01]  /*12f0*/  PRMT R34, RZ, 0x7610, R34 ;  /* 0x00007610ff227816 */ /* 0x000fe20000000022 */
[----:B------:R-:W-:Y:S01]  /*1300*/  IMAD R30, R30, UR15, RZ ;  /* 0x0000000f1e1e7c24 */ /* 0x000fe2000f8e02ff */
[----:B------:R-:W-:Y:S02]  /*1310*/  ISETP.LT.AND P2, PT, R19, UR13, P2 ;  /* 0x0000000d13007c0c */ /* 0x000fe40009741270 */
[----:B------:R-:W-:-:S02]  /*1320*/  ISETP.LT.AND P4, PT, R20, UR13, P4 ;  /* 0x0000000d14007c0c */ /* 0x000fc4000a781270 */
[----:B------:R-:W-:Y:S01]  /*1330*/  ISETP.LT.AND P3, PT, R21, UR13, P3 ;  /* 0x0000000d15007c0c */ /* 0x000fe20009f61270 */
[----:B------:R-:W2:Y:S01]  /*1340*/  @P1 LDG.E.U8 R34, desc[UR20][R22.64] ;  /* 0x0000001416221981 */ /* 0x000ea2000c1e1100 */
[----:B------:R-:W-:Y:S02]  /*1350*/  IADD3 R48, P1, PT, R30, R48, RZ ;  /* 0x000000301e307210 */ /* 0x000fe40007f3e0ff */
[----:B------:R-:W-:Y:S02]  /*1360*/  SHF.R.S32.HI R31, RZ, 0x1f, R30 ;  /* 0x0000001fff1f7819 */ /* 0x000fe4000001141e */
[----:B------:R-:W-:Y:S02]  /*1370*/  PRMT R36, RZ, 0x7610, R36 ;  /* 0x00007610ff247816 */ /* 0x000fe40000000024 */
[----:B------:R-:W-:Y:S02]  /*1380*/  PRMT R38, RZ, 0x7610, R38 ;  /* 0x00007610ff267816 */ /* 0x000fe40000000026 */
[----:B------:R-:W-:Y:S01]  /*1390*/  PRMT R40, RZ, 0x7610, R40 ;  /* 0x00007610ff287816 */ /* 0x000fe20000000028 */
[----:B------:R-:W-:Y:S01]  /*13a0*/  IMAD.X R49, R31, 0x1, R32, P1 ;  /* 0x000000011f317824 */ /* 0x000fe200008e0620 */
[----:B------:R-:W-:Y:S01]  /*13b0*/  PRMT R47, RZ, 0x7610, R47 ;  /* 0x00007610ff2f7816 */ /* 0x000fe2000000002f */
[----:B------:R-:W2:Y:S04]  /*13c0*/  @P2 LDG.E.U8 R36, desc[UR20][R24.64] ;  /* 0x0000001418242981 */ /* 0x000ea8000c1e1100 */
[----:B------:R-:W2:Y:S04]  /*13d0*/  @P4 LDG.E.U8 R38, desc[UR20][R26.64] ;  /* 0x000000141a264981 */ /* 0x000ea8000c1e1100 */
[----:B------:R-:W2:Y:S04]  /*13e0*/  @P3 LDG.E.U8 R40, desc[UR20][R28.64] ;  /* 0x000000141c283981 */ /* 0x000ea8000c1e1100 */
[----:B------:R-:W2:Y:S01]  /*13f0*/  @P0 LDG.E.U8 R47, desc[UR20][R48.64] ;  /* 0x00000014302f0981 */ /* 0x000ea2000c1e1100 */
[----:B------:R-:W-:-:S04]  /*1400*/  SHF.R.S32.HI R32, RZ, 0x7, R4 ;  /* 0x00000007ff207819 */ /* 0x000fc80000011404 */
[----:B------:R-:W-:Y:S01]  /*1410*/  SGXT R32, R32, 0x1 ;  /* 0x000000012020781a */ /* 0x000fe20000000200 */
[----:B0-----:R-:W-:-:S04]  /*1420*/  @!UP2 UIADD3 UR4, UPT, UPT, -UR7, 0x100000, URZ ;  /* 0x001000000704a890 */ /* 0x001fc8000fffe1ff */
[----:B------:R-:W-:Y:S02]  /*1430*/  @!UP2 USHF.L.U32 UR5, UR4, 0xb, URZ ;  /* 0x0000000b0405a899 */ /* 0x000fe400080006ff */
[----:B------:R-:W-:Y:S01]  /*1440*/  @!UP2 USHF.L.U32 UR4, UR4, 0x1, URZ ;  /* 0x000000010404a899 */ /* 0x000fe200080006ff */
[----:B------:R-:W-:Y:S01]  /*1450*/  LOP3.LUT R33, R32, 0x90, RZ, 0xc0, !PT ;  /* 0x0000009020217812 */ /* 0x000fe200078ec0ff */
[----:B------:R-:W-:-:S03]  /*1460*/  VOTEU.ALL UP1, P5 ;  /* 0x0000000000ff7886 */ /* 0x000fc60002820000 */
[----:B------:R-:W-:-:S04]  /*1470*/  LOP3.LUT R32, R33, 0x7f, R4, 0x78, !PT ;  /* 0x0000007f21207812 */ /* 0x000fc800078e7804 */
[----:B------:R-:W-:-:S03]  /*1480*/  LOP3.LUT R33, R32, 0x20, RZ, 0x3c, !PT ;  /* 0x0000002020217812 */ /* 0x000fc600078e3cff */
[----:B------:R0:W1:Y:S01]  /*1490*/  @!UP1 SYNCS.EXCH.64 URZ, [UR8+0x1408], UR4 ;  /* 0x0014080408ff95b2 */ /* 0x0000620008000100 */
[----:B------:R-:W-:-:S04]  /*14a0*/  UISETP.NE.U32.AND UP1, UPT, UR10, URZ, UPT ;  /* 0x000000ff0a00728c */ /* 0x000fc8000bf25070 */
[----:B------:R-:W-:Y:S02]  /*14b0*/  UISETP.LT.OR UP2, UPT, UR25, 0x20, UP1 ;  /* 0x000000201900788c */ /* 0x000fe40008f41670 */
[----:B------:R-:W-:Y:S01]  /*14c0*/  UISETP.GE.AND UP3, UPT, UR25, 0x40, UPT ;  /* 0x000000401900788c */ /* 0x000fe2000bf66270 */
[----:B---3--:R0:W-:Y:S04]  /*14d0*/  STS.U8 [R32+UR8], R37 ;  /* 0x0000002520007988 */ /* 0x0081e80008000008 */
[----:B----4-:R0:W-:Y:S04]  /*14e0*/  STS.U8 [R32+UR8+0x200], R41 ;  /* 0x0002002920007988 */ /* 0x0101e80008000008 */
[----:B-----5:R0:W-:Y:S04]  /*14f0*/  STS.U8 [R32+UR8+0x600], R45 ;  /* 0x0006002d20007988 */ /* 0x0201e80008000008 */
[----:B--2---:R0:W-:Y:S04]  /*1500*/  STS.U8 [R32+UR8+0x400], R43 ;  /* 0x0004002b20007988 */ /* 0x0041e80008000008 */
[----:B------:R0:W-:Y:S04]  /*1510*/  STS.U8 [R33+UR8+0x100], R34 ;  /* 0x0001002221007988 */ /* 0x0001e80008000008 */
[----:B------:R0:W-:Y:S04]  /*1520*/  STS.U8 [R33+UR8+0x300], R36 ;  /* 0x0003002421007988 */ /* 0x0001e80008000008 */
[----:B------:R0:W-:Y:S04]  /*1530*/  STS.U8 [R33+UR8+0x500], R38 ;  /* 0x0005002621007988 */ /* 0x0001e80008000008 */
[----:B------:R0:W-:Y:S04]  /*1540*/  STS.U8 [R33+UR8+0x700], R40 ;  /* 0x0007002821007988 */ /* 0x0001e80008000008 */
[----:B------:R0:W-:Y:S04]  /*1550*/  STS.U8 [R32+UR8+0x1000], R39 ;  /* 0x0010002720007988 */ /* 0x0001e80008000008 */
[----:B------:R0:W-:Y:S01]  /*1560*/  STS.U8 [R32+UR8+0x1100], R47 ;  /* 0x0011002f20007988 */ /* 0x0001e20008000008 */
[----:B-1----:R1:W-:Y:S06]  /*1570*/  MEMBAR.ALL.CTA ;  /* 0x0000000000007992 */ /* 0x0023ec0000008000 */
[----:B-1----:R-:W1:Y:S02]  /*1580*/  FENCE.VIEW.ASYNC.S ;  /* 0x00000000000073c6 */ /* 0x002e640000000000 */
[----:B-1----:R-:W-:Y:S06]  /*1590*/  BAR.SYNC.DEFER_BLOCKING 0x0 ;  /* 0x0000000000007b1d */ /* 0x002fec0000010000 */
[----:B------:R-:W-:Y:S05]  /*15a0*/  BRA.U UP2, `(.L_x_6) ;  /* 0x00000001023c7547 */ /* 0x000fea000b800000 */
[----:B0-----:R-:W-:Y:S02]  /*15b0*/  UIADD3 UR4, UPT, UPT, UR8, 0x1000, URZ ;  /* 0x0000100008047890 */ /* 0x001fe4000fffe0ff */
[----:B------:R-:W-:Y:S02]  /*15c0*/  USHF.R.U32.HI UR6, URZ, 0x4, UR8 ;  /* 0x00000004ff067899 */ /* 0x000fe40008011608 */
[----:B------:R-:W-:Y:S02]  /*15d0*/  USHF.R.U32.HI UR4, URZ, 0x4, UR4 ;  /* 0x00000004ff047899 */ /* 0x000fe40008011604 */
[----:B------:R-:W-:Y:S02]  /*15e0*/  USGXT.U32 UR6, UR6, 0xe ;  /* 0x0000000e0606789a */ /* 0x000fe40008000000 */
[----:B------:R-:W-:Y:S01]  /*15f0*/  USGXT.U32 UR10, UR4, 0xe ;  /* 0x0000000e040a789a */ /* 0x000fe20008000000 */
[----:B------:R-:W-:Y:S02]  /*1600*/  UMOV UR5, URZ ;  /* 0x000000ff00057c82 */ /* 0x000fe40008000000 */
[----:B------:R-:W-:Y:S01]  /*1610*/  UMOV UR4, UR12 ;  /* 0x0000000c00047c82 */ /* 0x000fe20008000000 */
[----:B------:R-:W-:Y:S01]  /*1620*/  UMOV UR16, 0x0 ;  /* 0x0000000000107882 */ /* 0x000fe20000000000 */
[----:B------:R-:W-:Y:S01]  /*1630*/  UMOV UR17, 0x4048010 ;  /* 0x0404801000117882 */ /* 0x000fe20000000000 */
[----:B------:R-:W-:Y:S01]  /*1640*/  UMOV UR7, 0x80004020 ;  /* 0x8000402000077882 */ /* 0x000fe20000000000 */
[----:B------:R-:W-:Y:S01]  /*1650*/  UMOV UR11, 0xc0004010 ;  /* 0xc0004010000b7882 */ /* 0x000fe20000000000 */
[----:B------:R-:W-:Y:S01]  /*1660*/  UMOV UR4, UR4 ;  /* 0x0000000400047c82 */ /* 0x000fe20008000000 */
[----:B------:R1:W-:Y:S01]  /*1670*/  UTCQMMA gdesc[UR6], gdesc[UR10], tmem[UR24], tmem[UR16], idesc[UR17], !UPT ;  /* 0x00ff100a060075ea */ /* 0x0003e2000f800318 */
[----:B------:R1:W-:Y:S01]  /*1680*/  UTCBAR [UR4], URZ ;  /* 0x000000ff040073e9 */ /* 0x0003e200080000ff */
[----:B------:R-:W-:-:S02]  /*1690*/  NOP ;  /* 0x0000000000007918 */ /* 0x000fc40000000000 */
.L_x_6:
[----:B01----:R-:W-:Y:S01]  /*16a0*/  UMOV UR4, URZ ;  /* 0x000000ff00047c82 */ /* 0x003fe20008000000 */
[----:B------:R-:W-:Y:S05]  /*16b0*/  BRA.U !UP3, `(.L_x_7) ;  /* 0x000000050bd87547 */ /* 0x000fea000b800000 */
[----:B------:R-:W-:Y:S01]  /*16c0*/  USHF.R.S32.HI UR4, URZ, 0x1f, UR25 ;  /* 0x0000001fff047899 */ /* 0x000fe20008011419 */
[----:B------:R-:W-:Y:S01]  /*16d0*/  IMAD.U32 R37, RZ, RZ, UR18 ;  /* 0x00000012ff257e24 */ /* 0x000fe2000f8e00ff */
[----:B------:R-:W-:Y:S01]  /*16e0*/  USHF.L.U32 UR16, UR23, 0x5, URZ ;  /* 0x0000000517107899 */ /* 0x000fe200080006ff */
[----:B------:R-:W-:Y:S01]  /*16f0*/  IMAD.U32 R36, RZ, RZ, UR19 ;  /* 0x00000013ff247e24 */ /* 0x000fe2000f8e00ff */
[----:B------:R-:W-:Y:S02]  /*1700*/  ULEA.HI UR4, UR4, UR25, URZ, 0x5 ;  /* 0x0000001904047291 */ /* 0x000fe4000f8f28ff */
[----:B------:R-:W-:Y:S02]  /*1710*/  UIADD3 UR5, UPT, UPT, UR8, 0x800, URZ ;  /* 0x0000080008057890 */ /* 0x000fe4000fffe0ff */
[----:B------:R-:W-:Y:S01]  /*1720*/  USHF.R.S32.HI UR4, URZ, 0x5, UR4 ;  /* 0x00000005ff047899 */ /* 0x000fe20008011404 */
[----:B------:R-:W-:Y:S01]  /*1730*/  IADD3 R34, P0, P1, R42, UR16, R37 ;  /* 0x000000102a227c10 */ /* 0x000fe2000f91e025 */
[----:B------:R-:W-:-:S02]  /*1740*/  USHF.R.S32.HI UR26, URZ, 0x1f, UR16 ;  /* 0x0000001fff1a7899 */ /* 0x000fc40008011410 */
[----:B------:R-:W-:Y:S02]  /*1750*/  UIADD3 UR6, UPT, UPT, UR8, 0x1200, URZ ;  /* 0x0000120008067890 */ /* 0x000fe4000fffe0ff */
[----:B------:R-:W-:Y:S02]  /*1760*/  UISETP.LT.AND UP2, UPT, UR4, 0x2, UPT ;  /* 0x000000020400788c */ /* 0x000fe4000bf41270 */
[----:B------:R-:W-:Y:S01]  /*1770*/  USHF.R.U32.HI UR5, URZ, 0x4, UR5 ;  /* 0x00000004ff057899 */ /* 0x000fe20008011605 */
[----:B------:R-:W-:Y:S01]  /*1780*/  IADD3.X R35, PT, PT, R35, UR26, R36, P0, P1 ;  /* 0x0000001a23237c10 */ /* 0x000fe200087e2424 */
[----:B------:R-:W-:Y:S01]  /*1790*/  USHF.L.U32 UR15, UR22, 0x5, URZ ;  /* 0x00000005160f7899 */ /* 0x000fe200080006ff */
[----:B------:R-:W-:Y:S01]  /*17a0*/  IMAD.MOV.U32 R36, RZ, RZ, RZ ;  /* 0x000000ffff247224 */ /* 0x000fe200078e00ff */
[----:B------:R-:W-:Y:S02]  /*17b0*/  USHF.R.U32.HI UR6, URZ, 0x4, UR6 ;  /* 0x00000004ff067899 */ /* 0x000fe40008011606 */
[----:B------:R-:W-:-:S02]  /*17c0*/  USEL UR4, UR4, 0x2, !UP2 ;  /* 0x0000000204047887 */ /* 0x000fc4000d000000 */
[----:B------:R-:W-:Y:S02]  /*17d0*/  USGXT.U32 UR10, UR5, 0xe ;  /* 0x0000000e050a789a */ /* 0x000fe40008000000 */
[----:B------:R-:W-:Y:S02]  /*17e0*/  UIADD3 UR22, UPT, UPT, UR13, -0x20, URZ ;  /* 0xffffffe00d167890 */ /* 0x000fe4000fffe0ff */
[----:B------:R-:W-:Y:S02]  /*17f0*/  USHF.R.S32.HI UR23, URZ, 0x1f, UR15 ;  /* 0x0000001fff177899 */ /* 0x000fe4000801140f */
[----:B------:R-:W-:Y:S02]  /*1800*/  USGXT.U32 UR17, UR6, 0xe ;  /* 0x0000000e0611789a */ /* 0x000fe40008000000 */
[----:B------:R-:W-:Y:S01]  /*1810*/  UIADD3 UR18, UPT, UPT, UR4, -0x1, URZ ;  /* 0xffffffff04127890 */ /* 0x000fe2000fffe0ff */
[----:B------:R-:W-:Y:S01]  /*1820*/  UMOV UR14, UR12 ;  /* 0x0000000c000e7c82 */ /* 0x000fe20008000000 */
[----:B------:R-:W-:Y:S01]  /*1830*/  UMOV UR19, 0x1 ;  /* 0x0000000100137882 */ /* 0x000fe20000000000 */
[----:B------:R-:W-:-:S09]  /*1840*/  UMOV UR5, URZ ;  /* 0x000000ff00057c82 */ /* 0x000fd20008000000 */
.L_x_10:
[----:B------:R-:W-:Y:S01]  /*1850*/  IMAD.U32 R36, R36, -0x80000000, RZ ;  /* 0x8000000024247824 */ /* 0x000fe200078e00ff */
[----:B------:R-:W-:Y:S02]  /*1860*/  IADD3 R28, P3, PT, R28, UR15, RZ ;  /* 0x0000000f1c1c7c10 */ /* 0x000fe4000ff7e0ff */
[----:B------:R-:W-:Y:S01]  /*1870*/  IADD3 R16, P4, PT, R16, UR15, RZ ;  /* 0x0000000f10107c10 */ /* 0x000fe2000ff9e0ff */
[----:B------:R-:W0:Y:S01]  /*1880*/  SYNCS.PHASECHK.TRANS64.TRYWAIT P1, [UR14], R36 ;  /* 0x00000024ff0075a7 */ /* 0x000e22000802110e */
[----:B------:R-:W-:Y:S02]  /*1890*/  IADD3.X R29, PT, PT, R29, UR23, RZ, P3, !PT ;  /* 0x000000171d1d7c10 */ /* 0x000fe40009ffe4ff */
[----:B------:R-:W-:Y:S02]  /*18a0*/  IADD3 R12, P3, PT, R12, UR15, RZ ;  /* 0x0000000f0c0c7c10 */ /* 0x000fe4000ff7e0ff */
[----:B------:R-:W-:Y:S02]  /*18b0*/  IADD3 R26, P0, PT, R26, UR15, RZ ;  /* 0x0000000f1a1a7c10 */ /* 0x000fe4000ff1e0ff */
[----:B------:R-:W-:-:S02]  /*18c0*/  IADD3 R14, P6, PT, R14, UR15, RZ ;  /* 0x0000000f0e0e7c10 */ /* 0x000fc4000ffde0ff */
[----:B------:R-:W-:Y:S02]  /*18d0*/  IADD3 R24, P2, PT, R24, UR15, RZ ;  /* 0x0000000f18187c10 */ /* 0x000fe4000ff5e0ff */
[----:B------:R-:W-:Y:S02]  /*18e0*/  IADD3.X R17, PT, PT, R17, UR23, RZ, P4, !PT ;  /* 0x0000001711117c10 */ /* 0x000fe4000a7fe4ff */
[----:B------:R-:W-:Y:S02]  /*18f0*/  IADD3.X R13, PT, PT, R13, UR23, RZ, P3, !PT ;  /* 0x000000170d0d7c10 */ /* 0x000fe40009ffe4ff */
[----:B------:R-:W-:Y:S02]  /*1900*/  IADD3 R22, P4, PT, R22, UR15, RZ ;  /* 0x0000000f16167c10 */ /* 0x000fe4000ff9e0ff */
[----:B------:R-:W-:Y:S02]  /*1910*/  IADD3 R8, P3, PT, R8, UR15, RZ ;  /* 0x0000000f08087c10 */ /* 0x000fe4000ff7e0ff */
[----:B------:R-:W-:-:S02]  /*1920*/  IADD3.X R27, PT, PT, R27, UR23, RZ, P0, !PT ;  /* 0x000000171b1b7c10 */ /* 0x000fc400087fe4ff */
[----:B------:R-:W-:Y:S02]  /*1930*/  IADD3.X R15, PT, PT, R15, UR23, RZ, P6, !PT ;  /* 0x000000170f0f7c10 */ /* 0x000fe4000b7fe4ff */
[----:B------:R-:W-:Y:S02]  /*1940*/  IADD3.X R25, PT, PT, R25, UR23, RZ, P2, !PT ;  /* 0x0000001719197c10 */ /* 0x000fe400097fe4ff */
[----:B------:R-:W-:Y:S02]  /*1950*/  ISETP.GE.AND P0, PT, R46, UR22, PT ;  /* 0x000000162e007c0c */ /* 0x000fe4000bf06270 */
[----:B------:R-:W-:Y:S02]  /*1960*/  ISETP.GE.AND P6, PT, R18, UR22, PT ;  /* 0x0000001612007c0c */ /* 0x000fe4000bfc6270 */
[----:B------:R-:W-:Y:S02]  /*1970*/  ISETP.GE.AND P2, PT, R7, UR22, PT ;  /* 0x0000001607007c0c */ /* 0x000fe4000bf46270 */
[----:B------:R-:W-:-:S02]  /*1980*/  IADD3.X R23, PT, PT, R23, UR23, RZ, P4, !PT ;  /* 0x0000001717177c10 */ /* 0x000fc4000a7fe4ff */
[----:B------:R-:W-:Y:S02]  /*1990*/  IADD3.X R9, PT, PT, R9, UR23, RZ, P3, !PT ;  /* 0x0000001709097c10 */ /* 0x000fe40009ffe4ff */
[----:B------:R-:W-:Y:S01]  /*19a0*/  PRMT R37, RZ, 0x7610, R37 ;  /* 0x00007610ff257816 */ /* 0x000fe20000000025 */
[----:B0-----:R-:W-:Y:S06]  /*19b0*/  @!P1 BRA `(.L_x_8) ;  /* 0x0000000800c89947 */ /* 0x001fec0003800000 */
.L_x_16:
[----:B------:R-:W-:Y:S01]  /*19c0*/  PRMT R39, RZ, 0x7610, R39 ;  /* 0x00007610ff277816 */ /* 0x000fe20000000027 */
[----:B------:R-:W2:Y:S01]  /*19d0*/  @!P0 LDG.E.U8 R37, desc[UR20][R8.64] ;  /* 0x0000001408258981 */ /* 0x000ea2000c1e1100 */
[----:B------:R-:W-:Y:S02]  /*19e0*/  ISETP.GE.AND P1, PT, R19, UR22, PT ;  /* 0x0000001613007c0c */ /* 0x000fe4000bf26270 */
[----:B------:R-:W-:Y:S02]  /*19f0*/  ISETP.GE.AND P0, PT, R10, UR22, PT ;  /* 0x000000160a007c0c */ /* 0x000fe4000bf06270 */
[----:B------:R-:W3:Y:S01]  /*1a00*/  @!P2 LDG.E.U8 R39, desc[UR20][R12.64] ;  /* 0x000000140c27a981 */ /* 0x000ee2000c1e1100 */
[----:B------:R-:W-:Y:S02]  /*1a10*/  ISETP.GE.AND P4, PT, R20, UR22, PT ;  /* 0x0000001614007c0c */ /* 0x000fe4000bf86270 */
[----:B------:R-:W-:Y:S02]  /*1a20*/  ISETP.GE.AND P2, PT, R11, UR22, PT ;  /* 0x000000160b007c0c */ /* 0x000fe4000bf46270 */
[----:B------:R-:W-:-:S02]  /*1a30*/  ISETP.GE.AND P3, PT, R21, UR22, PT ;  /* 0x0000001615007c0c */ /* 0x000fc4000bf66270 */
[----:B------:R-:W-:Y:S02]  /*1a40*/  PRMT R36, RZ, 0x7610, R36 ;  /* 0x00007610ff247816 */ /* 0x000fe40000000024 */
[----:B------:R-:W-:Y:S02]  /*1a50*/  PRMT R38, RZ, 0x7610, R38 ;  /* 0x00007610ff267816 */ /* 0x000fe40000000026 */
[----:B------:R-:W-:Y:S02]  /*1a60*/  PRMT R41, RZ, 0x7610, R41 ;  /* 0x00007610ff297816 */ /* 0x000fe40000000029 */
[----:B------:R-:W-:Y:S01]  /*1a70*/  PRMT R40, RZ, 0x7610, R40 ;  /* 0x00007610ff287816 */ /* 0x000fe20000000028 */
[----:B------:R-:W4:Y:S01]  /*1a80*/  @!P6 LDG.E.U8 R36, desc[UR20][R22.64] ;  /* 0x000000141624e981 */ /* 0x000f22000c1e1100 */
[----:B------:R-:W-:Y:S02]  /*1a90*/  PRMT R43, RZ, 0x7610, R43 ;  /* 0x00007610ff2b7816 */ /* 0x000fe4000000002b */
[----:B------:R-:W-:Y:S01]  /*1aa0*/  PRMT R42, RZ, 0x7610, R42 ;  /* 0x00007610ff2a7816 */ /* 0x000fe2000000002a */
[----:B------:R-:W5:Y:S04]  /*1ab0*/  @!P1 LDG.E.U8 R38, desc[UR20][R24.64] ;  /* 0x0000001418269981 */ /* 0x000f68000c1e1100 */
[----:B------:R-:W4:Y:S04]  /*1ac0*/  @!P0 LDG.E.U8 R41, desc[UR20][R14.64] ;  /* 0x000000140e298981 */ /* 0x000f28000c1e1100 */
[----:B------:R-:W5:Y:S04]  /*1ad0*/  @!P4 LDG.E.U8 R40, desc[UR20][R26.64] ;  /* 0x000000141a28c981 */ /* 0x000f68000c1e1100 */
[----:B------:R-:W5:Y:S04]  /*1ae0*/  @!P2 LDG.E.U8 R43, desc[UR20][R16.64] ;  /* 0x00000014102ba981 */ /* 0x000f68000c1e1100 */
[----:B------:R-:W5:Y:S01]  /*1af0*/  @!P3 LDG.E.U8 R42, desc[UR20][R28.64] ;  /* 0x000000141c2ab981 */ /* 0x000f62000c1e1100 */
[----:B------:R-:W-:Y:S01]  /*1b00*/  BAR.SYNC.DEFER_BLOCKING 0x0 ;  /* 0x0000000000007b1d */ /* 0x000fe20000010000 */
[----:B------:R-:W-:-:S02]  /*1b10*/  IADD3 R50, P0, PT, R5, R34, RZ ;  /* 0x0000002205327210 */ /* 0x000fc40007f1e0ff */
[----:B------:R-:W-:-:S03]  /*1b20*/  ISETP.GE.AND P1, PT, R0, UR22, PT ;  /* 0x0000001600007c0c */ /* 0x000fc6000bf26270 */
[----:B------:R-:W-:Y:S01]  /*1b30*/  IMAD.X R51, R6, 0x1, R35, P0 ;  /* 0x0000000106337824 */ /* 0x000fe200000e0623 */
[----:B------:R-:W-:Y:S02]  /*1b40*/  IADD3 R48, P0, PT, R30, R34, RZ ;  /* 0x000000221e307210 */ /* 0x000fe40007f1e0ff */
[----:B------:R-:W-:Y:S02]  /*1b50*/  PRMT R45, RZ, 0x7610, R45 ;  /* 0x00007610ff2d7816 */ /* 0x000fe4000000002d */
[----:B------:R-:W-:Y:S01]  /*1b60*/  PRMT R44, RZ, 0x7610, R44 ;  /* 0x00007610ff2c7816 */ /* 0x000fe2000000002c */
[----:B------:R-:W-:-:S04]  /*1b70*/  IMAD.X R49, R31, 0x1, R35, P0 ;  /* 0x000000011f317824 */ /* 0x000fc800000e0623 */
[----:B------:R-:W5:Y:S04]  /*1b80*/  @!P1 LDG.E.U8 R45, desc[UR20][R50.64] ;  /* 0x00000014322d9981 */ /* 0x000f68000c1e1100 */
[----:B------:R-:W5:Y:S01]  /*1b90*/  @!P1 LDG.E.U8 R44, desc[UR20][R48.64] ;  /* 0x00000014302c9981 */ /* 0x000f62000c1e1100 */
[----:B------:R-:W-:Y:S01]  /*1ba0*/  ULEA UR14, UR19, UR8, 0x3 ;  /* 0x00000008130e7291 */ /* 0x000fe2000f8e18ff */
[----:B------:R-:W-:-:S03]  /*1bb0*/  UMOV UR4, UR5 ;  /* 0x0000000500047c82 */ /* 0x000fc60008000000 */
[----:B------:R-:W-:Y:S01]  /*1bc0*/  UIADD3 UR14, UPT, UPT, UR14, 0x1400, URZ ;  /* 0x000014000e0e7890 */ /* 0x000fe2000fffe0ff */
[----:B--2---:R0:W-:Y:S04]  /*1bd0*/  STS.U8 [R32+UR8+0x800], R37 ;  /* 0x0008002520007988 */ /* 0x0041e80008000008 */
[----:B---3--:R0:W-:Y:S04]  /*1be0*/  STS.U8 [R32+UR8+0xa00], R39 ;  /* 0x000a002720007988 */ /* 0x0081e80008000008 */
[----:B----4-:R0:W-:Y:S04]  /*1bf0*/  STS.U8 [R32+UR8+0xc00], R41 ;  /* 0x000c002920007988 */ /* 0x0101e80008000008 */
[----:B-----5:R0:W-:Y:S04]  /*1c00*/  STS.U8 [R32+UR8+0xe00], R43 ;  /* 0x000e002b20007988 */ /* 0x0201e80008000008 */
[----:B------:R0:W-:Y:S04]  /*1c10*/  STS.U8 [R33+UR8+0x900], R36 ;  /* 0x0009002421007988 */ /* 0x0001e80008000008 */
[----:B------:R0:W-:Y:S04]  /*1c20*/  STS.U8 [R33+UR8+0xb00], R38 ;  /* 0x000b002621007988 */ /* 0x0001e80008000008 */
[----:B------:R0:W-:Y:S04]  /*1c30*/  STS.U8 [R33+UR8+0xd00], R40 ;  /* 0x000d002821007988 */ /* 0x0001e80008000008 */
[----:B------:R0:W-:Y:S04]  /*1c40*/  STS.U8 [R33+UR8+0xf00], R42 ;  /* 0x000f002a21007988 */ /* 0x0001e80008000008 */
[----:B------:R0:W-:Y:S04]  /*1c50*/  STS.U8 [R32+UR8+0x1200], R45 ;  /* 0x0012002d20007988 */ /* 0x0001e80008000008 */
[----:B------:R0:W-:Y:S01]  /*1c60*/  STS.U8 [R32+UR8+0x1300], R44 ;  /* 0x0013002c20007988 */ /* 0x0001e20008000008 */
[----:B------:R1:W-:Y:S06]  /*1c70*/  MEMBAR.ALL.CTA ;  /* 0x0000000000007992 */ /* 0x0003ec0000008000 */
[----:B-1----:R-:W1:Y:S02]  /*1c80*/  FENCE.VIEW.ASYNC.S ;  /* 0x00000000000073c6 */ /* 0x002e640000000000 */
[----:B-1----:R-:W-:Y:S06]  /*1c90*/  BAR.SYNC.DEFER_BLOCKING 0x0 ;  /* 0x0000000000007b1d */ /* 0x002fec0000010000 */
[----:B------:R-:W-:Y:S05]  /*1ca0*/  BRA.U UP1, `(.L_x_9) ;  /* 0x00000001012c7547 */ /* 0x000fea000b800000 */
[----:B------:R-:W-:Y:S01]  /*1cb0*/  UMOV UR6, UR14 ;  /* 0x0000000e00067c82 */ /* 0x000fe20008000000 */
[----:B------:R-:W-:Y:S01]  /*1cc0*/  UMOV UR7, URZ ;  /* 0x000000ff00077c82 */ /* 0x000fe20008000000 */
[----:B------:R-:W-:Y:S01]  /*1cd0*/  UMOV UR11, 0x80004020 ;  /* 0x80004020000b7882 */ /* 0x000fe20000000000 */
[----:B------:R-:W-:Y:S01]  /*1ce0*/  UMOV UR12, UR17 ;  /* 0x00000011000c7c82 */ /* 0x000fe20008000000 */
[----:B------:R-:W-:Y:S01]  /*1cf0*/  UMOV UR13, 0xc0004010 ;  /* 0xc0004010000d7882 */ /* 0x000fe20000000000 */
[----:B------:R-:W-:Y:S01]  /*1d00*/  UMOV UR28, 0x0 ;  /* 0x00000000001c7882 */ /* 0x000fe20000000000 */
[----:B------:R-:W-:Y:S01]  /*1d10*/  UMOV UR29, 0x4048010 ;  /* 0x04048010001d7882 */ /* 0x000fe20000000000 */
[----:B------:R-:W-:Y:S01]  /*1d20*/  UMOV UR5, UR6 ;  /* 0x0000000600057c82 */ /* 0x000fe20008000000 */
[----:B------:R1:W-:Y:S01]  /*1d30*/  UTCQMMA gdesc[UR10], gdesc[UR12], tmem[UR24], tmem[UR28], idesc[UR29], UPT ;  /* 0x00ff1c0c0a0075ea */ /* 0x0003e2000b800318 */
[----:B------:R1:W-:Y:S01]  /*1d40*/  UTCBAR [UR5], URZ ;  /* 0x000000ff050073e9 */ /* 0x0003e200080000ff */
[----:B------:R-:W-:-:S02]  /*1d50*/  NOP ;  /* 0x0000000000007918 */ /* 0x000fc40000000000 */
.L_x_9:
[----:B------:R-:W-:Y:S01]  /*1d60*/  UIADD3 UR19, UPT, UPT, UR19, 0x1, URZ ;  /* 0x0000000113137890 */ /* 0x000fe2000fffe0ff */
[----:B------:R-:W-:Y:S01]  /*1d70*/  IADD3 R34, P0, PT, R34, UR16, RZ ;  /* 0x0000001022227c10 */ /* 0x000fe2000ff1e0ff */
[----:B------:R-:W-:Y:S01]  /*1d80*/  UIADD3 UR18, UPT, UPT, UR18, -0x1, URZ ;  /* 0xffffffff12127890 */ /* 0x000fe2000fffe0ff */
[----:B0-----:R-:W-:Y:S01]  /*1d90*/  IMAD.U32 R36, RZ, RZ, UR4 ;  /* 0x00000004ff247e24 */ /* 0x001fe2000f8e00ff */
[----:B------:R-:W-:Y:S01]  /*1da0*/  UISETP.GT.AND UP2, UPT, UR19, 0x1, UPT ;  /* 0x000000011300788c */ /* 0x000fe2000bf44270 */
[----:B------:R-:W-:Y:S01]  /*1db0*/  IADD3.X R35, PT, PT, R35, UR26, RZ, P0, !PT ;  /* 0x0000001a23237c10 */ /* 0x000fe200087fe4ff */
[----:B------:R-:W-:Y:S02]  /*1dc0*/  UIADD3 UR22, UPT, UPT, UR22, -0x20, URZ ;  /* 0xffffffe016167890 */ /* 0x000fe4000fffe0ff */
[----:B-1----:R-:W-:Y:S02]  /*1dd0*/  USEL UR5, URZ, 0x1, !UP2 ;  /* 0x00000001ff057887 */ /* 0x002fe4000d000000 */
[----:B------:R-:W-:-:S02]  /*1de0*/  USEL UR19, UR19, URZ, !UP2 ;  /* 0x000000ff13137287 */ /* 0x000fc4000d000000 */
[----:B------:R-:W-:Y:S02]  /*1df0*/  UISETP.NE.U32.AND UP2, UPT, UR18, URZ, UPT ;  /* 0x000000ff1200728c */ /* 0x000fe4000bf45070 */
[----:B------:R-:W-:-:S07]  /*1e00*/  ULOP3.LUT UR5, UR4, UR5, URZ, 0x3c, !UPT ;  /* 0x0000000504057292 */ /* 0x000fce000f8e3cff */
[----:B------:R-:W-:Y:S05]  /*1e10*/  BRA.U UP2, `(.L_x_10) ;  /* 0xfffffff9028c7547 */ /* 0x000fea000b83ffff */
.L_x_7:
[----:B------:R-:W-:-:S09]  /*1e20*/  UISETP.GE.AND UP1, UPT, UR25, 0x20, UPT ;  /* 0x000000201900788c */ /* 0x000fd2000bf26270 */
[----:B------:R-:W-:Y:S05]  /*1e30*/  BRA.U !UP1, `(.L_x_11) ;  /* 0x0000000109107547 */ /* 0x000fea000b800000 */
[----:B------:R-:W-:-:S06]  /*1e40*/  USHF.L.U32 UR4, UR4, 0x1f, URZ ;  /* 0x0000001f04047899 */ /* 0x000fcc00080006ff */
[----:B------:R-:W-:-:S04]  /*1e50*/  IMAD.U32 R5, RZ, RZ, UR4 ;  /* 0x00000004ff057e24 */ /* 0x000fc8000f8e00ff */
[----:B------:R-:W0:Y:S02]  /*1e60*/  SYNCS.PHASECHK.TRANS64.TRYWAIT P0, [UR14], R5 ;  /* 0x00000005ff0075a7 */ /* 0x000e24000800110e */
[----:B0-----:R-:W-:Y:S05]  /*1e70*/  @!P0 BRA `(.L_x_12) ;  /* 0x0000000400a48947 */ /* 0x001fea0003800000 */
.L_x_11:
[----:B------:R-:W-:Y:S01]  /*1e80*/  BAR.SYNC.DEFER_BLOCKING 0x0 ;  /* 0x0000000000007b1d */ /* 0x000fe20000010000 */
[C---:B------:R-:W-:Y:S01]  /*1e90*/  LOP3.LUT R5, R4.reuse, 0xc0, RZ, 0xc0, !PT ;  /* 0x000000c004057812 */ /* 0x040fe200078ec0ff */
[----:B------:R-:W-:Y:S01]  /*1ea0*/  IMAD.SHL.U32 R6, R4, 0x4, RZ ;  /* 0x0000000404067824 */ /* 0x000fe200078e00ff */
[--C-:B------:R-:W-:Y:S02]  /*1eb0*/  SHF.R.S32.HI R7, RZ, 0x4, R4.reuse ;  /* 0x00000004ff077819 */ /* 0x100fe40000011404 */
[----:B------:R-:W-:Y:S01]  /*1ec0*/  SHF.R.S32.HI R4, RZ, 0x5, R4 ;  /* 0x00000005ff047819 */ /* 0x000fe20000011404 */
[----:B------:R-:W-:Y:S01]  /*1ed0*/  IMAD R5, R0, 0x2, R5 ;  /* 0x0000000200057824 */ /* 0x000fe200078e0205 */
[----:B------:R-:W-:Y:S01]  /*1ee0*/  LOP3.LUT R6, R6, 0xbc, RZ, 0xc0, !PT ;  /* 0x000000bc06067812 */ /* 0x000fe200078ec0ff */
[----:B------:R-:W0:Y:S01]  /*1ef0*/  LDCU.128 UR12, c[0x0][0x390] ;  /* 0x00007200ff0c77ac */ /* 0x000e220008000c00 */
[----:B------:R-:W-:Y:S01]  /*1f00*/  SGXT R0, R4, 0x1 ;  /* 0x000000010400781a */ /* 0x000fe20000000200 */
[----:B------:R-:W-:Y:S01]  /*1f10*/  IMAD.SHL.U32 R5, R5, 0x2, RZ ;  /* 0x0000000205057824 */ /* 0x000fe200078e00ff */
[----:B------:R-:W-:Y:S01]  /*1f20*/  SGXT R7, R7, 0x1 ;  /* 0x000000010707781a */ /* 0x000fe20000000200 */
[----:B------:R-:W1:Y:S03]  /*1f30*/  LDCU UR4, c[0x0][0x3b4] ;  /* 0x00007680ff0477ac */ /* 0x000e660008000800 */
[----:B------:R-:W-:Y:S01]  /*1f40*/  LOP3.LUT R0, R5, 0x240, R0, 0x78, !PT ;  /* 0x0000024005007812 */ /* 0x000fe200078e7800 */
[----:B------:R-:W2:Y:S01]  /*1f50*/  LDCU UR5, c[0x0][0x3b8] ;  /* 0x00007700ff0577ac */ /* 0x000ea20008000800 */
[----:B------:R-:W-:-:S02]  /*1f60*/  LOP3.LUT R7, R6, 0x240, R7, 0xf8, !PT ;  /* 0x0000024006077812 */ /* 0x000fc400078ef807 */
[-C--:B------:R-:W-:Y:S02]  /*1f70*/  LOP3.LUT R5, R3, R46.reuse, RZ, 0xfc, !PT ;  /* 0x0000002e03057212 */ /* 0x080fe400078efcff */
[----:B------:R-:W-:Y:S02]  /*1f80*/  LOP3.LUT R7, R7, R46, RZ, 0xfc, !PT ;  /* 0x0000002e07077212 */ /* 0x000fe400078efcff */
[----:B------:R-:W-:Y:S01]  /*1f90*/  LOP3.LUT R6, R3, 0xc, R46, 0xfe, !PT ;  /* 0x0000000c03067812 */ /* 0x000fe200078efe2e */
[----:B------:R-:W3:Y:S02]  /*1fa0*/  @!P5 SYNCS.CCTL.IV [UR8+0x1400] ;  /* 0x00140000ff00d9b1 */ /* 0x000ee40008000008 */
[----:B---3--:R-:W-:Y:S01]  /*1fb0*/  BAR.SYNC.DEFER_BLOCKING 0x0 ;  /* 0x0000000000007b1d */ /* 0x008fe20000010000 */
[----:B------:R-:W-:Y:S02]  /*1fc0*/  LOP3.LUT R4, R7, 0x40, RZ, 0x3c, !PT ;  /* 0x0000004007047812 */ /* 0x000fe400078e3cff */
[C---:B0-----:R-:W-:Y:S01]  /*1fd0*/  ISETP.GE.AND P0, PT, R2.reuse, UR14, PT ;  /* 0x0000000e02007c0c */ /* 0x041fe2000bf06270 */
[----:B-1----:R-:W-:-:S03]  /*1fe0*/  IMAD R2, R2, UR4, RZ ;  /* 0x0000000402027c24 */ /* 0x002fc6000f8e02ff */
[----:B------:R-:W-:Y:S01]  /*1ff0*/  ISETP.LT.AND P3, PT, R5, UR15, !P0 ;  /* 0x0000000f05007c0c */ /* 0x000fe2000c761270 */
[----:B------:R-:W-:Y:S01]  /*2000*/  LDTM.16dp32bit_t0_t15.x4 R8, tmem[UR9] ;  /* 0x00000009000879ee */ /* 0x000fe20008900000 */
[----:B------:R-:W0:Y:S01]  /*2010*/  LDTM.16dp32bit_t16_t31.x4 R8, tmem[UR9+0x4] ;  /* 0x00000409000879ee */ /* 0x000e220008920000 */
[----:B------:R-:W1:Y:S01]  /*2020*/  @!P5 SYNCS.CCTL.IV [UR8+0x1408] ;  /* 0x00140800ff00d9b1 */ /* 0x000e620008000008 */
[----:B------:R-:W-:Y:S01]  /*2030*/  NOP ;  /* 0x0000000000007918 */ /* 0x000fe20000000000 */
[----:B0-----:R-:W-:-:S04]  /*2040*/  F2FP.SATFINITE.E4M3.F32.PACK_AB_MERGE_C R10, R11, R10, RZ ;  /* 0x0000000a0b0a723e */ /* 0x001fc800048070ff */
[----:B------:R-:W-:Y:S02]  /*2050*/  F2FP.SATFINITE.E4M3.F32.PACK_AB_MERGE_C R9, R9, R8, R10 ;  /* 0x000000080909723e */ /* 0x000fe4000480700a */
[----:B------:R-:W-:-:S03]  /*2060*/  IADD3 R8, P4, PT, R2, UR12, RZ ;  /* 0x0000000c02087c10 */ /* 0x000fc6000ff9e0ff */
[----:B-1----:R0:W-:Y:S01]  /*2070*/  STS [R0+UR8], R9 ;  /* 0x0000000900007988 */ /* 0x0021e20008000808 */
[----:B------:R-:W-:Y:S01]  /*2080*/  LEA.HI.X.SX32 R10, R2, UR13, 0x1, P4 ;  /* 0x0000000d020a7c11 */ /* 0x000fe2000a0f0eff */
[----:B------:R-:W-:Y:S01]  /*2090*/  BAR.SYNC.DEFER_BLOCKING 0x0 ;  /* 0x0000000000007b1d */ /* 0x000fe20000010000 */
[--C-:B0-----:R-:W-:Y:S01]  /*20a0*/  LOP3.LUT R9, R3, 0x8, R46.reuse, 0xfe, !PT ;  /* 0x0000000803097812 */ /* 0x101fe200078efe2e */
[----:B--2---:R-:W-:Y:S01]  /*20b0*/  IMAD R0, R5, UR5, RZ ;  /* 0x0000000505007c24 */ /* 0x004fe2000f8e02ff */
[----:B------:R-:W-:Y:S02]  /*20c0*/  LOP3.LUT R3, R3, 0x4, R46, 0xfe, !PT ;  /* 0x0000000403037812 */ /* 0x000fe400078efe2e */
[----:B------:R-:W-:Y:S02]  /*20d0*/  ISETP.LT.AND P1, PT, R9, UR15, !P0 ;  /* 0x0000000f09007c0c */ /* 0x000fe4000c721270 */
[C---:B------:R-:W-:Y:S01]  /*20e0*/  ISETP.LT.AND P2, PT, R3.reuse, UR15, !P0 ;  /* 0x0000000f03007c0c */ /* 0x040fe2000c741270 */
[----:B------:R-:W-:Y:S01]  /*20f0*/  IMAD R5, R3, UR5, RZ ;  /* 0x0000000503057c24 */ /* 0x000fe2000f8e02ff */
[----:B------:R-:W-:-:S02]  /*2100*/  IADD3 R2, P4, PT, R0, R8, RZ ;  /* 0x0000000800027210 */ /* 0x000fc40007f9e0ff */
[----:B------:R-:W-:Y:S02]  /*2110*/  ISETP.LT.AND P0, PT, R6, UR15, !P0 ;  /* 0x0000000f06007c0c */ /* 0x000fe4000c701270 */
[----:B------:R-:W-:Y:S01]  /*2120*/  LEA.HI.X.SX32 R3, R0, R10, 0x1, P4 ;  /* 0x0000000a00037211 */ /* 0x000fe200020f0eff */
[----:B------:R-:W0:Y:S04]  /*2130*/  LDS.U8 R11, [R7+UR8] ;  /* 0x00000008070b7984 */ /* 0x000e280008000000 */
[----:B------:R-:W1:Y:S04]  /*2140*/  LDS.U8 R13, [R4+UR8] ;  /* 0x00000008040d7984 */ /* 0x000e680008000000 */
[----:B------:R2:W3:Y:S04]  /*2150*/  LDS.U8 R15, [R7+UR8+0x100] ;  /* 0x00010008070f7984 */ /* 0x0004e80008000000 */
[----:B------:R4:W5:Y:S01]  /*2160*/  LDS.U8 R17, [R4+UR8+0x100] ;  /* 0x0001000804117984 */ /* 0x0009620008000000 */
[----:B--2---:R-:W-:-:S02]  /*2170*/  IMAD R7, R9, UR5, RZ ;  /* 0x0000000509077c24 */ /* 0x004fc4000f8e02ff */
[----:B------:R-:W-:Y:S01]  /*2180*/  IMAD R9, R6, UR5, RZ ;  /* 0x0000000506097c24 */ /* 0x000fe2000f8e02ff */
[-C--:B----4-:R-:W-:Y:S02]  /*2190*/  IADD3 R4, P6, PT, R5, R8.reuse, RZ ;  /* 0x0000000805047210 */ /* 0x090fe40007fde0ff */
[-C--:B------:R-:W-:Y:S02]  /*21a0*/  IADD3 R6, P5, PT, R7, R8.reuse, RZ ;  /* 0x0000000807067210 */ /* 0x080fe40007fbe0ff */
[----:B------:R-:W-:Y:S02]  /*21b0*/  IADD3 R8, P4, PT, R9, R8, RZ ;  /* 0x0000000809087210 */ /* 0x000fe40007f9e0ff */
[-C--:B------:R-:W-:Y:S02]  /*21c0*/  LEA.HI.X.SX32 R5, R5, R10.reuse, 0x1, P6 ;  /* 0x0000000a05057211 */ /* 0x080fe400030f0eff */
[-C--:B------:R-:W-:Y:S02]  /*21d0*/  LEA.HI.X.SX32 R7, R7, R10.reuse, 0x1, P5 ;  /* 0x0000000a07077211 */ /* 0x080fe400028f0eff */
[----:B------:R-:W-:Y:S01]  /*21e0*/  LEA.HI.X.SX32 R9, R9, R10, 0x1, P4 ;  /* 0x0000000a09097211 */ /* 0x000fe200020f0eff */
[----:B0-----:R0:W-:Y:S04]  /*21f0*/  @P3 STG.E.U8 desc[UR20][R2.64], R11 ;  /* 0x0000000b02003986 */ /* 0x0011e8000c101114 */
[----:B-1----:R0:W-:Y:S04]  /*2200*/  @P2 STG.E.U8 desc[UR20][R4.64], R13 ;  /* 0x0000000d04002986 */ /* 0x0021e8000c101114 */
[----:B---3--:R0:W-:Y:S04]  /*2210*/  @P1 STG.E.U8 desc[UR20][R6.64], R15 ;  /* 0x0000000f06001986 */ /* 0x0081e8000c101114 */
[----:B-----5:R0:W-:Y:S01]  /*2220*/  @P0 STG.E.U8 desc[UR20][R8.64], R17 ;  /* 0x0000001108000986 */ /* 0x0201e2000c101114 */
[----:B------:R-:W-:Y:S06]  /*2230*/  BAR.SYNC.DEFER_BLOCKING 0x0 ;  /* 0x0000000000007b1d */ /* 0x000fec0000010000 */
[----:B------:R-:W-:Y:S05]  /*2240*/  BRA.U UP0, `(.L_x_13) ;  /* 0x00000001009c7547 */ /* 0x000fea000b800000 */
[----:B------:R-:W1:Y:S01]  /*2250*/  S2UR UR5, SR_CgaCtaId ;  /* 0x00000000000579c3 */ /* 0x000e620000008800 */
[----:B------:R-:W-:Y:S01]  /*2260*/  NOP ;  /* 0x0000000000007918 */ /* 0x000fe20000000000 */
[----:B------:R-:W-:Y:S01]  /*2270*/  UMOV UR4, 0x50 ;  /* 0x0000005000047882 */ /* 0x000fe20000000000 */
[----:B------:R-:W-:Y:S02]  /*2280*/  IMAD.U32 R0, RZ, RZ, UR24 ;  /* 0x00000018ff007e24 */ /* 0x000fe4000f8e00ff */
[----:B0-----:R-:W-:-:S03]  /*2290*/  IMAD.MOV.U32 R3, RZ, RZ, 0x1 ;  /* 0x00000001ff037424 */ /* 0x001fc600078e00ff */
[----:B------:R-:W-:-:S04]  /*22a0*/  LOP3.LUT R0, R0, 0xffff, RZ, 0xc0, !PT ;  /* 0x0000ffff00007812 */ /* 0x000fc800078ec0ff */
[----:B------:R-:W-:-:S05]  /*22b0*/  SHF.R.U32.HI R0, RZ, 0x5, R0 ;  /* 0x00000005ff007819 */ /* 0x000fca0000011600 */
[----:B------:R-:W-:Y:S01]  /*22c0*/  VIADD R2, R0, 0x10 ;  /* 0x0000001000027836 */ /* 0x000fe20000000000 */
[----:B------:R-:W-:Y:S01]  /*22d0*/  SHF.L.U32 R0, R3, R0, RZ ;  /* 0x0000000003007219 */ /* 0x000fe200000006ff */
[----:B-1----:R-:W-:-:S03]  /*22e0*/  ULEA UR6, UR5, UR4, 0x18 ;  /* 0x0000000405067291 */ /* 0x002fc6000f8ec0ff */
[----:B------:R-:W-:-:S04]  /*22f0*/  SHF.L.U32 R3, R3, R2, RZ ;  /* 0x0000000203037219 */ /* 0x000fc800000006ff */
[----:B------:R-:W-:Y:S02]  /*2300*/  LOP3.LUT R0, R3, R0, RZ, 0xfc, !PT ;  /* 0x0000000003007212 */ /* 0x000fe400078efcff */
[----:B------:R-:W0:Y:S02]  /*2310*/  LDS R5, [UR6] ;  /* 0x00000006ff057984 */ /* 0x000e240008000800 */
[C---:B------:R-:W-:Y:S02]  /*2320*/  LOP3.LUT R2, R0.reuse, 0xffff, RZ, 0xc0, !PT ;  /* 0x0000ffff00027812 */ /* 0x040fe400078ec0ff */
[----:B0-----:R-:W-:-:S04]  /*2330*/  LOP3.LUT R3, R0, 0xffff, R5, 0x80, !PT ;  /* 0x0000ffff00037812 */ /* 0x001fc800078e8005 */
[----:B------:R-:W-:-:S13]  /*2340*/  ISETP.NE.AND P0, PT, R3, R2, PT ;  /* 0x000000020300720c */ /* 0x000fda0003f05270 */
[----:B------:R-:W-:Y:S05]  /*2350*/  @P0 BRA `(.L_x_14) ;  /* 0x0000000000500947 */ /* 0x000fea0003800000 */
[----:B------:R-:W-:Y:S02]  /*2360*/  SHF.R.U32.HI R5, RZ, 0x10, R5 ;  /* 0x00000010ff057819 */ /* 0x000fe40000011605 */
[----:B------:R-:W-:-:S04]  /*2370*/  SHF.R.U32.HI R2, RZ, 0x10, R0 ;  /* 0x00000010ff027819 */ /* 0x000fc80000011600 */
[----:B------:R-:W-:-:S04]  /*2380*/  LOP3.LUT R5, R5, R2, RZ, 0xc0, !PT ;  /* 0x0000000205057212 */ /* 0x000fc800078ec0ff */
[----:B------:R-:W-:-:S13]  /*2390*/  ISETP.NE.AND P0, PT, R5, R2, PT ;  /* 0x000000020500720c */ /* 0x000fda0003f05270 */
[----:B------:R-:W-:Y:S05]  /*23a0*/  @P0 BRA `(.L_x_15) ;  /* 0x0000000000300947 */ /* 0x000fea0003800000 */
[----:B------:R-:W-:Y:S01]  /*23b0*/  R2UR UR4, R0 ;  /* 0x00000000000472ca */ /* 0x000fe200000e0000 */
[----:B------:R-:W-:Y:S01]  /*23c0*/  VOTEU.ANY UR5, UPT, PT ;  /* 0x0000000000057886 */ /* 0x000fe200038e0100 */
[----:B------:R-:W0:Y:S01]  /*23d0*/  S2R R0, SR_LANEID ;  /* 0x0000000000007919 */ /* 0x000e220000000000 */
[----:B------:R-:W-:-:S10]  /*23e0*/  UFLO.U32 UR5, UR5 ;  /* 0x00000005000572bd */ /* 0x000fd400080e0000 */
[----:B------:R-:W-:-:S06]  /*23f0*/  ULOP3.LUT UR4, URZ, UR4, URZ, 0x33, !UPT ;  /* 0x00000004ff047292 */ /* 0x000fcc000f8e33ff */
[----:B------:R-:W-:-:S04]  /*2400*/  IMAD.U32 R2, RZ, RZ, UR4 ;  /* 0x00000004ff027e24 */ /* 0x000fc8000f8e00ff */
[----:B------:R-:W1:Y:S02]  /*2410*/  REDUX UR7, R2 ;  /* 0x00000000020773c4 */ /* 0x000e640000000000 */
[----:B------:R2:W-:Y:S01]  /*2420*/  UTCATOMSWS.AND URZ, UR4 ;  /* 0x0000000400ff79e3 */ /* 0x0005e20008000000 */
[----:B0-----:R-:W-:Y:S01]  /*2430*/  ISETP.EQ.U32.AND P0, PT, R0, UR5, PT ;  /* 0x0000000500007c0c */ /* 0x001fe2000bf02070 */
[----:B-1----:R-:W-:-:S12]  /*2440*/  IMAD.U32 R0, RZ, RZ, UR7 ;  /* 0x00000007ff007e24 */ /* 0x002fd8000f8e00ff */
[----:B------:R2:W-:Y:S01]  /*2450*/  @P0 ATOMS.AND RZ, [UR6], R0 ;  /* 0x00000000ffff098c */ /* 0x0005e2000a800006 */
[----:B------:R-:W-:Y:S05]  /*2460*/  BRA `(.L_x_13) ;  /* 0x0000000000147947 */ /* 0x000fea0003800000 */
.L_x_15:
[----:B------:R-:W-:-:S07]  /*2470*/  MOV R2, 0x2490 ;  /* 0x0000249000027802 */ /* 0x000fce0000000f00 */
[----:B------:R-:W-:Y:S05]  /*2480*/  CALL.REL.NOINC `($__internal_0_$__cuda_sm10x_tcgen05_guardrail_trap_col_being_dealloced_not_returned_by_alloc) ;  /* 0x00000000002c7944 */ /* 0x000fea0003c00000 */
[----:B------:R-:W-:Y:S05]  /*2490*/  BRA `(.L_x_13) ;  /* 0x0000000000087947 */ /* 0x000fea0003800000 */
.L_x_14:
[----:B------:R-:W-:-:S07]  /*24a0*/  MOV R2, 0x24c0 ;  /* 0x000024c000027802 */ /* 0x000fce0000000f00 */
[----:B------:R-:W-:Y:S05]  /*24b0*/  CALL.REL.NOINC `($__internal_2_$__cuda_sm10x_tcgen05_guardrail_trap_unallocated_columns_being_dealloced) ;  /* 0x0000000000387944 */ /* 0x000fea0003c00000 */
.L_x_13:
[----:B------:R-:W-:Y:S01]  /*24c0*/  NOP ;  /* 0x0000000000007918 */ /* 0x000fe20000000000 */
[----:B--2---:R-:W-:Y:S05]  /*24d0*/  EXIT ;  /* 0x000000000000794d */ /* 0x004fea0003800000 */
.L_x_8:
[----:B------:R-:W0:Y:S02]  /*24e0*/  SYNCS.PHASECHK.TRANS64.TRYWAIT P1, [UR14], R36 ;  /* 0x00000024ff0075a7 */ /* 0x000e24000802110e */
[----:B0-----:R-:W-:Y:S05]  /*24f0*/  @!P1 BRA `(.L_x_8) ;  /* 0xfffffffc00f89947 */ /* 0x001fea000383ffff */
[----:B------:R-:W-:Y:S05]  /*2500*/  BRA `(.L_x_16) ;  /* 0xfffffff4002c7947 */ /* 0x000fea000383ffff */
.L_x_12:
[----:B------:R-:W0:Y:S02]  /*2510*/  SYNCS.PHASECHK.TRANS64.TRYWAIT P0, [UR14], R5 ;  /* 0x00000005ff0075a7 */ /* 0x000e24000800110e */
[----:B0-----:R-:W-:Y:S05]  /*2520*/  @!P0 BRA `(.L_x_12) ;  /* 0xfffffffc00f88947 */ /* 0x001fea000383ffff */
[----:B------:R-:W-:Y:S05]  /*2530*/  BRA `(.L_x_11) ;  /* 0xfffffff800507947 */ /* 0x000fea000383ffff */
        .weak           $__internal_0_$__cuda_sm10x_tcgen05_guardrail_trap_col_being_dealloced_not_returned_by_alloc
        .type           $__internal_0_$__cuda_sm10x_tcgen05_guardrail_trap_col_being_dealloced_not_returned_by_alloc,@function
        .size           $__internal_0_$__cuda_sm10x_tcgen05_guardrail_trap_col_being_dealloced_not_returned_by_alloc,($__internal_1_$__cuda_sm10x_tcgen05_guardrail_trap_phase_invalid_during_alloc - $__internal_0_$__cuda_sm10x_tcgen05_guardrail_trap_col_being_dealloced_not_returned_by_alloc)
$__internal_0_$__cuda_sm10x_tcgen05_guardrail_trap_col_being_dealloced_not_returned_by_alloc:
[----:B------:R-:W-:Y:S05]  /*2540*/  BPT.TRAP 0x1 ;  /* 0x000000040000795c */ /* 0x000fea0000300000 */
[----:B------:R-:W-:-:S04]  /*2550*/  IMAD.MOV.U32 R3, RZ, RZ, 0x0 ;  /* 0x00000000ff037424 */ /* 0x000fc800078e00ff */
[----:B------:R-:W-:Y:S05]  /*2560*/  RET.REL.NODEC R2 `(matmul_kernel) ;  /* 0xffffffd802a47950 */ /* 0x000fea0003c3ffff */
        .weak           $__internal_1_$__cuda_sm10x_tcgen05_guardrail_trap_phase_invalid_during_alloc
        .type           $__internal_1_$__cuda_sm10x_tcgen05_guardrail_trap_phase_invalid_during_alloc,@function
        .size           $__internal_1_$__cuda_sm10x_tcgen05_guardrail_trap_phase_invalid_during_alloc,($__internal_2_$__cuda_sm10x_tcgen05_guardrail_trap_unallocated_columns_being_dealloced - $__internal_1_$__cuda_sm10x_tcgen05_guardrail_trap_phase_invalid_during_alloc)
$__internal_1_$__cuda_sm10x_tcgen05_guardrail_trap_phase_invalid_during_alloc:
[----:B------:R-:W-:Y:S05]  /*2570*/  BPT.TRAP 0x1 ;  /* 0x000000040000795c */ /* 0x000fea0000300000 */
[----:B------:R-:W-:-:S04]  /*2580*/  IMAD.MOV.U32 R3, RZ, RZ, 0x0 ;  /* 0x00000000ff037424 */ /* 0x000fc800078e00ff */
[----:B------:R-:W-:Y:S05]  /*2590*/  RET.REL.NODEC R2 `(matmul_kernel) ;  /* 0xffffffd802987950 */ /* 0x000fea0003c3ffff */
        .weak           $__internal_2_$__cuda_sm10x_tcgen05_guardrail_trap_unallocated_columns_being_dealloced
        .type           $__internal_2_$__cuda_sm10x_tcgen05_guardrail_trap_unallocated_columns_being_dealloced,@function
        .size           $__internal_2_$__cuda_sm10x_tcgen05_guardrail_trap_unallocated_columns_being_dealloced,(.L_x_20 - $__internal_2_$__cuda_sm10x_tcgen05_guardrail_trap_unallocated_columns_being_dealloced)
$__internal_2_$__cuda_sm10x_tcgen05_guardrail_trap_unallocated_columns_being_dealloced:
[----:B------:R-:W-:Y:S05]  /*25a0*/  BPT.TRAP 0x1 ;  /* 0x000000040000795c */ /* 0x000fea0000300000 */
[----:B------:R-:W-:-:S04]  /*25b0*/  IMAD.MOV.U32 R3, RZ, RZ, 0x0 ;  /* 0x00000000ff037424 */ /* 0x000fc800078e00ff */
[----:B------:R-:W-:Y:S05]  /*25c0*/  RET.REL.NODEC R2 `(matmul_kernel) ;  /* 0xffffffd8028c7950 */ /* 0x000fea0003c3ffff */
.L_x_17:
[----:B------:R-:W-:-:S00]  /*25d0*/  BRA `(.L_x_17) ;  /* 0xfffffffc00fc7947 */ /* 0x000fc0000383ffff */
[----:B------:R-:W-:-:S00]  /*25e0*/  NOP ;  /* 0x0000000000007918 */ /* 0x000fc00000000000 */
        /* <DEDUP_REMOVED lines=9> */
.L_x_20:


//--------------------- .nv.shared.matmul_kernel  --------------------------
	.section	.nv.shared.matmul_kernel,"aw",@nobits
	.sectionflags	@""
	.align	16
	.zero		1024


//--------------------- .nv.shared.reserved.0     --------------------------
	.section	.nv.shared.reserved.0,"aw",@nobits
	.align	8
	.weak		__nv_reservedSMEM_offset_0_alias
	.size		__nv_reservedSMEM_offset_0_alias, 0, 64
	.other		__nv_reservedSMEM_offset_0_alias,@"STO_CUDA_RESERVED_SHARED STV_DEFAULT"
__nv_reservedSMEM_offset_0_alias:
	.zero		0
.nv.shared.reserved.0:
	.zero		64
	.weak		__nv_reservedSMEM_allocation_phase
	.type		__nv_reservedSMEM_allocation_phase,@object
	.size		__nv_reservedSMEM_allocation_phase,(.L_0 - __nv_reservedSMEM_allocation_phase)
__nv_reservedSMEM_allocation_phase:
	.zero		1
.L_0:
	.zero		7
	.weak		__nv_reservedSMEM_devtool_atexit_pc
	.type		__nv_reservedSMEM_devtool_atexit_pc,@object
	.size		__nv_reservedSMEM_devtool_atexit_pc,(__nv_reservedSMEM_allocation_mask - __nv_reservedSMEM_devtool_atexit_pc)
__nv_reservedSMEM_devtool_atexit_pc:
	.zero		8
	.weak		__nv_reservedSMEM_allocation_mask
	.type		__nv_reservedSMEM_allocation_mask,@object
	.size		__nv_reservedSMEM_allocation_mask,(.L_2 - __nv_reservedSMEM_allocation_mask)
__nv_reservedSMEM_allocation_mask:
	.zero		4
.L_2:


//--------------------- .nv.constant0.matmul_kernel --------------------------
	.section	.nv.constant0.matmul_kernel,"a",@progbits
	.sectionflags	@""
	.align	4
.nv.constant0.matmul_kernel:
	.zero		976


//--------------------- SYMBOLS --------------------------

	.type		.nv.reservedSmem.offset0,@object
	.size		.nv.reservedSmem.offset0,0x4
	.type		.nv.reservedSmem.cap,@object
	.size		.nv.reservedSmem.cap,0x4
